//
// Generated by NVIDIA NVVM Compiler
//
// Compiler Build ID: CL-36424714
// Cuda compilation tools, release 13.0, V13.0.88
// Based on NVVM 20.0.0
//

.version 9.0
.target sm_100
.address_size 64

	// .globl	_ZN2Z121transposeMatrixDeviceEPf
.global .align 4 .u32 Nd = 192;
.global .align 4 .u32 BLOCK_SIZE = 32;
// _ZZN2Z218MatTransposeKernelENS_6MatrixES0_E2As has been demoted

.visible .entry _ZN2Z121transposeMatrixDeviceEPf(
	.param .u64 .ptr .align 1 _ZN2Z121transposeMatrixDeviceEPf_param_0
)
{
	.reg .b32 	%r<11>;
	.reg .b32 	%f<2>;
	.reg .b64 	%rd<7>;

	ld.param.u64 	%rd1, [_ZN2Z121transposeMatrixDeviceEPf_param_0];
	cvta.to.global.u64 	%rd2, %rd1;
	mov.u32 	%r1, %ctaid.x;
	shl.b32 	%r2, %r1, 5;
	mov.u32 	%r3, %tid.x;
	add.s32 	%r4, %r2, %r3;
	mov.u32 	%r5, %ctaid.y;
	shl.b32 	%r6, %r5, 5;
	mov.u32 	%r7, %tid.y;
	add.s32 	%r8, %r6, %r7;
	mad.lo.s32 	%r9, %r8, 192, %r4;
	mul.wide.u32 	%rd3, %r9, 4;
	add.s64 	%rd4, %rd2, %rd3;
	ld.global.f32 	%f1, [%rd4];
	mad.lo.s32 	%r10, %r4, 192, %r8;
	mul.wide.u32 	%rd5, %r10, 4;
	add.s64 	%rd6, %rd2, %rd5;
	st.global.f32 	[%rd6], %f1;
	ret;

}
	// .globl	_ZN2Z218MatTransposeKernelENS_6MatrixES0_
.visible .entry _ZN2Z218MatTransposeKernelENS_6MatrixES0_(
	.param .align 8 .b8 _ZN2Z218MatTransposeKernelENS_6MatrixES0__param_0[16],
	.param .align 8 .b8 _ZN2Z218MatTransposeKernelENS_6MatrixES0__param_1[16]
)
{
	.reg .pred 	%p<9>;
	.reg .b32 	%r<118>;
	.reg .b32 	%f<31>;
	.reg .b64 	%rd<127>;
	// demoted variable
	.shared .align 4 .b8 _ZZN2Z218MatTransposeKernelENS_6MatrixES0_E2As[4096];
	ld.param.u64 	%rd6, [_ZN2Z218MatTransposeKernelENS_6MatrixES0__param_1+8];
	ld.param.u64 	%rd5, [_ZN2Z218MatTransposeKernelENS_6MatrixES0__param_0+8];
	ld.param.v2.u32 	{%r44, %r45}, [_ZN2Z218MatTransposeKernelENS_6MatrixES0__param_0];
	ld.param.v2.u32 	{%r46, %r47}, [_ZN2Z218MatTransposeKernelENS_6MatrixES0__param_1];
	shr.u32 	%r2, %r44, 5;
	setp.lt.u32 	%p1, %r44, 32;
	@%p1 bra 	$L__BB1_13;
	mov.u32 	%r49, %tid.x;
	mov.u32 	%r50, %tid.y;
	mov.u32 	%r51, %ctaid.y;
	cvta.to.global.u64 	%rd1, %rd5;
	shl.b32 	%r3, %r51, 5;
	mul.lo.s32 	%r4, %r3, %r45;
	cvta.to.global.u64 	%rd2, %rd6;
	shl.b32 	%r6, %r47, 5;
	mad.lo.s32 	%r52, %r45, %r49, %r50;
	cvt.s64.s32 	%rd3, %r52;
	shl.b32 	%r53, %r49, 7;
	mov.u32 	%r54, _ZZN2Z218MatTransposeKernelENS_6MatrixES0_E2As;
	add.s32 	%r55, %r54, %r53;
	shl.b32 	%r56, %r50, 2;
	add.s32 	%r7, %r55, %r56;
	mad.lo.s32 	%r57, %r47, %r50, %r49;
	cvt.s64.s32 	%rd4, %r57;
	add.s32 	%r58, %r2, -1;
	and.b32  	%r8, %r2, 7;
	setp.lt.u32 	%p2, %r58, 7;
	mov.b32 	%r116, 0;
	@%p2 bra 	$L__BB1_5;
	and.b32  	%r60, %r2, 134217720;
	neg.s32 	%r114, %r60;
	add.s32 	%r113, %r4, 128;
	add.s32 	%r112, %r6, %r3;
	shl.b32 	%r61, %r47, 6;
	add.s32 	%r111, %r61, %r3;
	mad.lo.s32 	%r110, %r47, 96, %r3;
	shl.b32 	%r62, %r47, 7;
	add.s32 	%r109, %r62, %r3;
	mad.lo.s32 	%r108, %r47, 160, %r3;
	mad.lo.s32 	%r107, %r47, 192, %r3;
	mad.lo.s32 	%r106, %r47, 224, %r3;
	mov.u32 	%r105, %r3;
$L__BB1_3:
	.pragma "nounroll";
	add.s32 	%r63, %r113, -128;
	cvt.u64.u32 	%rd7, %r63;
	cvt.u64.u32 	%rd8, %r105;
	add.s64 	%rd9, %rd7, %rd3;
	shl.b64 	%rd10, %rd9, 2;
	add.s64 	%rd11, %rd1, %rd10;
	ld.global.f32 	%f2, [%rd11];
	cvt.rzi.s32.f32 	%r64, %f2;
	cvt.rn.f32.s32 	%f3, %r64;
	add.s64 	%rd12, %rd8, %rd4;
	shl.b64 	%rd13, %rd12, 2;
	add.s64 	%rd14, %rd2, %rd13;
	st.global.f32 	[%rd14], %f3;
	add.s32 	%r65, %r113, -96;
	cvt.u64.u32 	%rd15, %r65;
	cvt.u64.u32 	%rd16, %r112;
	add.s64 	%rd17, %rd15, %rd3;
	shl.b64 	%rd18, %rd17, 2;
	add.s64 	%rd19, %rd1, %rd18;
	ld.global.f32 	%f4, [%rd19];
	cvt.rzi.s32.f32 	%r66, %f4;
	cvt.rn.f32.s32 	%f5, %r66;
	add.s64 	%rd20, %rd16, %rd4;
	shl.b64 	%rd21, %rd20, 2;
	add.s64 	%rd22, %rd2, %rd21;
	st.global.f32 	[%rd22], %f5;
	add.s32 	%r67, %r113, -64;
	cvt.u64.u32 	%rd23, %r67;
	cvt.u64.u32 	%rd24, %r111;
	add.s64 	%rd25, %rd23, %rd3;
	shl.b64 	%rd26, %rd25, 2;
	add.s64 	%rd27, %rd1, %rd26;
	ld.global.f32 	%f6, [%rd27];
	cvt.rzi.s32.f32 	%r68, %f6;
	cvt.rn.f32.s32 	%f7, %r68;
	add.s64 	%rd28, %rd24, %rd4;
	shl.b64 	%rd29, %rd28, 2;
	add.s64 	%rd30, %rd2, %rd29;
	st.global.f32 	[%rd30], %f7;
	add.s32 	%r69, %r113, -32;
	cvt.u64.u32 	%rd31, %r69;
	cvt.u64.u32 	%rd32, %r110;
	add.s64 	%rd33, %rd31, %rd3;
	shl.b64 	%rd34, %rd33, 2;
	add.s64 	%rd35, %rd1, %rd34;
	ld.global.f32 	%f8, [%rd35];
	cvt.rzi.s32.f32 	%r70, %f8;
	cvt.rn.f32.s32 	%f9, %r70;
	add.s64 	%rd36, %rd32, %rd4;
	shl.b64 	%rd37, %rd36, 2;
	add.s64 	%rd38, %rd2, %rd37;
	st.global.f32 	[%rd38], %f9;
	add.s32 	%r71, %r113, 96;
	cvt.u64.u32 	%rd39, %r113;
	cvt.u64.u32 	%rd40, %r109;
	add.s64 	%rd41, %rd39, %rd3;
	shl.b64 	%rd42, %rd41, 2;
	add.s64 	%rd43, %rd1, %rd42;
	ld.global.f32 	%f10, [%rd43];
	cvt.rzi.s32.f32 	%r72, %f10;
	cvt.rn.f32.s32 	%f11, %r72;
	add.s64 	%rd44, %rd40, %rd4;
	shl.b64 	%rd45, %rd44, 2;
	add.s64 	%rd46, %rd2, %rd45;
	st.global.f32 	[%rd46], %f11;
	add.s32 	%r73, %r113, 32;
	cvt.u64.u32 	%rd47, %r73;
	cvt.u64.u32 	%rd48, %r108;
	add.s64 	%rd49, %rd47, %rd3;
	shl.b64 	%rd50, %rd49, 2;
	add.s64 	%rd51, %rd1, %rd50;
	ld.global.f32 	%f12, [%rd51];
	cvt.rzi.s32.f32 	%r74, %f12;
	cvt.rn.f32.s32 	%f13, %r74;
	add.s64 	%rd52, %rd48, %rd4;
	shl.b64 	%rd53, %rd52, 2;
	add.s64 	%rd54, %rd2, %rd53;
	st.global.f32 	[%rd54], %f13;
	add.s32 	%r75, %r113, 64;
	cvt.u64.u32 	%rd55, %r75;
	cvt.u64.u32 	%rd56, %r107;
	add.s64 	%rd57, %rd55, %rd3;
	shl.b64 	%rd58, %rd57, 2;
	add.s64 	%rd59, %rd1, %rd58;
	ld.global.f32 	%f14, [%rd59];
	cvt.rzi.s32.f32 	%r76, %f14;
	cvt.rn.f32.s32 	%f15, %r76;
	add.s64 	%rd60, %rd56, %rd4;
	shl.b64 	%rd61, %rd60, 2;
	add.s64 	%rd62, %rd2, %rd61;
	st.global.f32 	[%rd62], %f15;
	cvt.u64.u32 	%rd63, %r71;
	cvt.u64.u32 	%rd64, %r106;
	add.s64 	%rd65, %rd63, %rd3;
	shl.b64 	%rd66, %rd65, 2;
	add.s64 	%rd67, %rd1, %rd66;
	ld.global.f32 	%f1, [%rd67];
	cvt.rzi.s32.f32 	%r77, %f1;
	cvt.rn.f32.s32 	%f16, %r77;
	add.s64 	%rd68, %rd64, %rd4;
	shl.b64 	%rd69, %rd68, 2;
	add.s64 	%rd70, %rd2, %rd69;
	st.global.f32 	[%rd70], %f16;
	add.s32 	%r114, %r114, 8;
	add.s32 	%r113, %r113, 256;
	shl.b32 	%r78, %r47, 8;
	add.s32 	%r112, %r112, %r78;
	add.s32 	%r111, %r111, %r78;
	add.s32 	%r110, %r110, %r78;
	add.s32 	%r109, %r109, %r78;
	add.s32 	%r108, %r108, %r78;
	add.s32 	%r107, %r107, %r78;
	add.s32 	%r106, %r106, %r78;
	add.s32 	%r105, %r105, %r78;
	setp.ne.s32 	%p3, %r114, 0;
	@%p3 bra 	$L__BB1_3;
	st.shared.f32 	[%r7], %f1;
	and.b32  	%r116, %r2, 134217720;
$L__BB1_5:
	setp.eq.s32 	%p4, %r8, 0;
	@%p4 bra 	$L__BB1_13;
	setp.lt.u32 	%p5, %r8, 4;
	@%p5 bra 	$L__BB1_8;
	shl.b32 	%r79, %r116, 5;
	add.s32 	%r80, %r79, %r4;
	cvt.u64.u32 	%rd71, %r80;
	mad.lo.s32 	%r81, %r6, %r116, %r3;
	cvt.u64.u32 	%rd72, %r81;
	add.s64 	%rd73, %rd71, %rd3;
	shl.b64 	%rd74, %rd73, 2;
	add.s64 	%rd75, %rd1, %rd74;
	ld.global.f32 	%f17, [%rd75];
	cvt.rzi.s32.f32 	%r82, %f17;
	cvt.rn.f32.s32 	%f18, %r82;
	add.s64 	%rd76, %rd72, %rd4;
	shl.b64 	%rd77, %rd76, 2;
	add.s64 	%rd78, %rd2, %rd77;
	st.global.f32 	[%rd78], %f18;
	add.s32 	%r83, %r80, 32;
	cvt.u64.u32 	%rd79, %r83;
	add.s32 	%r84, %r81, %r6;
	cvt.u64.u32 	%rd80, %r84;
	add.s64 	%rd81, %rd79, %rd3;
	shl.b64 	%rd82, %rd81, 2;
	add.s64 	%rd83, %rd1, %rd82;
	ld.global.f32 	%f19, [%rd83];
	cvt.rzi.s32.f32 	%r85, %f19;
	cvt.rn.f32.s32 	%f20, %r85;
	add.s64 	%rd84, %rd80, %rd4;
	shl.b64 	%rd85, %rd84, 2;
	add.s64 	%rd86, %rd2, %rd85;
	st.global.f32 	[%rd86], %f20;
	add.s32 	%r86, %r80, 64;
	cvt.u64.u32 	%rd87, %r86;
	add.s32 	%r87, %r84, %r6;
	cvt.u64.u32 	%rd88, %r87;
	add.s64 	%rd89, %rd87, %rd3;
	shl.b64 	%rd90, %rd89, 2;
	add.s64 	%rd91, %rd1, %rd90;
	ld.global.f32 	%f21, [%rd91];
	cvt.rzi.s32.f32 	%r88, %f21;
	cvt.rn.f32.s32 	%f22, %r88;
	add.s64 	%rd92, %rd88, %rd4;
	shl.b64 	%rd93, %rd92, 2;
	add.s64 	%rd94, %rd2, %rd93;
	st.global.f32 	[%rd94], %f22;
	add.s32 	%r89, %r80, 96;
	cvt.u64.u32 	%rd95, %r89;
	add.s32 	%r90, %r87, %r6;
	cvt.u64.u32 	%rd96, %r90;
	add.s64 	%rd97, %rd95, %rd3;
	shl.b64 	%rd98, %rd97, 2;
	add.s64 	%rd99, %rd1, %rd98;
	ld.global.f32 	%f23, [%rd99];
	st.shared.f32 	[%r7], %f23;
	cvt.rzi.s32.f32 	%r91, %f23;
	cvt.rn.f32.s32 	%f24, %r91;
	add.s64 	%rd100, %rd96, %rd4;
	shl.b64 	%rd101, %rd100, 2;
	add.s64 	%rd102, %rd2, %rd101;
	st.global.f32 	[%rd102], %f24;
	add.s32 	%r116, %r116, 4;
$L__BB1_8:
	and.b32  	%r92, %r2, 3;
	setp.eq.s32 	%p6, %r92, 0;
	@%p6 bra 	$L__BB1_13;
	setp.eq.s32 	%p7, %r92, 1;
	@%p7 bra 	$L__BB1_11;
	shl.b32 	%r93, %r116, 5;
	add.s32 	%r94, %r93, %r4;
	cvt.u64.u32 	%rd103, %r94;
	mad.lo.s32 	%r95, %r6, %r116, %r3;
	cvt.u64.u32 	%rd104, %r95;
	add.s64 	%rd105, %rd103, %rd3;
	shl.b64 	%rd106, %rd105, 2;
	add.s64 	%rd107, %rd1, %rd106;
	ld.global.f32 	%f25, [%rd107];
	cvt.rzi.s32.f32 	%r96, %f25;
	cvt.rn.f32.s32 	%f26, %r96;
	add.s64 	%rd108, %rd104, %rd4;
	shl.b64 	%rd109, %rd108, 2;
	add.s64 	%rd110, %rd2, %rd109;
	st.global.f32 	[%rd110], %f26;
	add.s32 	%r97, %r94, 32;
	cvt.u64.u32 	%rd111, %r97;
	add.s32 	%r98, %r95, %r6;
	cvt.u64.u32 	%rd112, %r98;
	add.s64 	%rd113, %rd111, %rd3;
	shl.b64 	%rd114, %rd113, 2;
	add.s64 	%rd115, %rd1, %rd114;
	ld.global.f32 	%f27, [%rd115];
	st.shared.f32 	[%r7], %f27;
	cvt.rzi.s32.f32 	%r99, %f27;
	cvt.rn.f32.s32 	%f28, %r99;
	add.s64 	%rd116, %rd112, %rd4;
	shl.b64 	%rd117, %rd116, 2;
	add.s64 	%rd118, %rd2, %rd117;
	st.global.f32 	[%rd118], %f28;
	add.s32 	%r116, %r116, 2;
$L__BB1_11:
	and.b32  	%r100, %r44, 32;
	setp.eq.s32 	%p8, %r100, 0;
	@%p8 bra 	$L__BB1_13;
	shl.b32 	%r101, %r116, 5;
	add.s32 	%r102, %r101, %r4;
	cvt.u64.u32 	%rd119, %r102;
	mad.lo.s32 	%r103, %r6, %r116, %r3;
	cvt.u64.u32 	%rd120, %r103;
	add.s64 	%rd121, %rd119, %rd3;
	shl.b64 	%rd122, %rd121, 2;
	add.s64 	%rd123, %rd1, %rd122;
	ld.global.f32 	%f29, [%rd123];
	st.shared.f32 	[%r7], %f29;
	cvt.rzi.s32.f32 	%r104, %f29;
	cvt.rn.f32.s32 	%f30, %r104;
	add.s64 	%rd124, %rd120, %rd4;
	shl.b64 	%rd125, %rd124, 2;
	add.s64 	%rd126, %rd2, %rd125;
	st.global.f32 	[%rd126], %f30;
$L__BB1_13:
	ret;

}
	// .globl	_ZN2Z237MatTransposeKernelWithoutSharedMemoryENS_6MatrixES0_
.visible .entry _ZN2Z237MatTransposeKernelWithoutSharedMemoryENS_6MatrixES0_(
	.param .align 8 .b8 _ZN2Z237MatTransposeKernelWithoutSharedMemoryENS_6MatrixES0__param_0[16],
	.param .align 8 .b8 _ZN2Z237MatTransposeKernelWithoutSharedMemoryENS_6MatrixES0__param_1[16]
)
{
	.reg .pred 	%p<9>;
	.reg .b32 	%r<113>;
	.reg .b32 	%f<31>;
	.reg .b64 	%rd<127>;

	ld.param.u64 	%rd6, [_ZN2Z237MatTransposeKernelWithoutSharedMemoryENS_6MatrixES0__param_1+8];
	ld.param.u64 	%rd5, [_ZN2Z237MatTransposeKernelWithoutSharedMemoryENS_6MatrixES0__param_0+8];
	ld.param.v2.u32 	{%r43, %r44}, [_ZN2Z237MatTransposeKernelWithoutSharedMemoryENS_6MatrixES0__param_0];
	ld.param.v2.u32 	{%r45, %r46}, [_ZN2Z237MatTransposeKernelWithoutSharedMemoryENS_6MatrixES0__param_1];
	shr.u32 	%r2, %r43, 5;
	setp.lt.u32 	%p1, %r43, 32;
	@%p1 bra 	$L__BB2_12;
	mov.u32 	%r48, %tid.x;
	mov.u32 	%r49, %tid.y;
	mov.u32 	%r50, %ctaid.y;
	cvta.to.global.u64 	%rd1, %rd5;
	shl.b32 	%r3, %r50, 5;
	mul.lo.s32 	%r4, %r3, %r44;
	cvta.to.global.u64 	%rd2, %rd6;
	shl.b32 	%r6, %r46, 5;
	mad.lo.s32 	%r51, %r44, %r48, %r49;
	cvt.s64.s32 	%rd3, %r51;
	mad.lo.s32 	%r52, %r46, %r49, %r48;
	cvt.s64.s32 	%rd4, %r52;
	add.s32 	%r53, %r2, -1;
	and.b32  	%r7, %r2, 7;
	setp.lt.u32 	%p2, %r53, 7;
	mov.b32 	%r111, 0;
	@%p2 bra 	$L__BB2_4;
	and.b32  	%r111, %r2, 134217720;
	and.b32  	%r55, %r2, 134217720;
	neg.s32 	%r109, %r55;
	add.s32 	%r108, %r4, 128;
	add.s32 	%r107, %r6, %r3;
	shl.b32 	%r56, %r46, 6;
	add.s32 	%r106, %r56, %r3;
	mad.lo.s32 	%r105, %r46, 96, %r3;
	shl.b32 	%r57, %r46, 7;
	add.s32 	%r104, %r57, %r3;
	mad.lo.s32 	%r103, %r46, 160, %r3;
	mad.lo.s32 	%r102, %r46, 192, %r3;
	mad.lo.s32 	%r101, %r46, 224, %r3;
	mov.u32 	%r100, %r3;
$L__BB2_3:
	.pragma "nounroll";
	add.s32 	%r58, %r108, -128;
	cvt.u64.u32 	%rd7, %r58;
	cvt.u64.u32 	%rd8, %r100;
	add.s64 	%rd9, %rd7, %rd3;
	shl.b64 	%rd10, %rd9, 2;
	add.s64 	%rd11, %rd1, %rd10;
	ld.global.f32 	%f1, [%rd11];
	cvt.rzi.s32.f32 	%r59, %f1;
	cvt.rn.f32.s32 	%f2, %r59;
	add.s64 	%rd12, %rd8, %rd4;
	shl.b64 	%rd13, %rd12, 2;
	add.s64 	%rd14, %rd2, %rd13;
	st.global.f32 	[%rd14], %f2;
	add.s32 	%r60, %r108, -96;
	cvt.u64.u32 	%rd15, %r60;
	cvt.u64.u32 	%rd16, %r107;
	add.s64 	%rd17, %rd15, %rd3;
	shl.b64 	%rd18, %rd17, 2;
	add.s64 	%rd19, %rd1, %rd18;
	ld.global.f32 	%f3, [%rd19];
	cvt.rzi.s32.f32 	%r61, %f3;
	cvt.rn.f32.s32 	%f4, %r61;
	add.s64 	%rd20, %rd16, %rd4;
	shl.b64 	%rd21, %rd20, 2;
	add.s64 	%rd22, %rd2, %rd21;
	st.global.f32 	[%rd22], %f4;
	add.s32 	%r62, %r108, -64;
	cvt.u64.u32 	%rd23, %r62;
	cvt.u64.u32 	%rd24, %r106;
	add.s64 	%rd25, %rd23, %rd3;
	shl.b64 	%rd26, %rd25, 2;
	add.s64 	%rd27, %rd1, %rd26;
	ld.global.f32 	%f5, [%rd27];
	cvt.rzi.s32.f32 	%r63, %f5;
	cvt.rn.f32.s32 	%f6, %r63;
	add.s64 	%rd28, %rd24, %rd4;
	shl.b64 	%rd29, %rd28, 2;
	add.s64 	%rd30, %rd2, %rd29;
	st.global.f32 	[%rd30], %f6;
	add.s32 	%r64, %r108, -32;
	cvt.u64.u32 	%rd31, %r64;
	cvt.u64.u32 	%rd32, %r105;
	add.s64 	%rd33, %rd31, %rd3;
	shl.b64 	%rd34, %rd33, 2;
	add.s64 	%rd35, %rd1, %rd34;
	ld.global.f32 	%f7, [%rd35];
	cvt.rzi.s32.f32 	%r65, %f7;
	cvt.rn.f32.s32 	%f8, %r65;
	add.s64 	%rd36, %rd32, %rd4;
	shl.b64 	%rd37, %rd36, 2;
	add.s64 	%rd38, %rd2, %rd37;
	st.global.f32 	[%rd38], %f8;
	add.s32 	%r66, %r108, 96;
	cvt.u64.u32 	%rd39, %r108;
	cvt.u64.u32 	%rd40, %r104;
	add.s64 	%rd41, %rd39, %rd3;
	shl.b64 	%rd42, %rd41, 2;
	add.s64 	%rd43, %rd1, %rd42;
	ld.global.f32 	%f9, [%rd43];
	cvt.rzi.s32.f32 	%r67, %f9;
	cvt.rn.f32.s32 	%f10, %r67;
	add.s64 	%rd44, %rd40, %rd4;
	shl.b64 	%rd45, %rd44, 2;
	add.s64 	%rd46, %rd2, %rd45;
	st.global.f32 	[%rd46], %f10;
	add.s32 	%r68, %r108, 32;
	cvt.u64.u32 	%rd47, %r68;
	cvt.u64.u32 	%rd48, %r103;
	add.s64 	%rd49, %rd47, %rd3;
	shl.b64 	%rd50, %rd49, 2;
	add.s64 	%rd51, %rd1, %rd50;
	ld.global.f32 	%f11, [%rd51];
	cvt.rzi.s32.f32 	%r69, %f11;
	cvt.rn.f32.s32 	%f12, %r69;
	add.s64 	%rd52, %rd48, %rd4;
	shl.b64 	%rd53, %rd52, 2;
	add.s64 	%rd54, %rd2, %rd53;
	st.global.f32 	[%rd54], %f12;
	add.s32 	%r70, %r108, 64;
	cvt.u64.u32 	%rd55, %r70;
	cvt.u64.u32 	%rd56, %r102;
	add.s64 	%rd57, %rd55, %rd3;
	shl.b64 	%rd58, %rd57, 2;
	add.s64 	%rd59, %rd1, %rd58;
	ld.global.f32 	%f13, [%rd59];
	cvt.rzi.s32.f32 	%r71, %f13;
	cvt.rn.f32.s32 	%f14, %r71;
	add.s64 	%rd60, %rd56, %rd4;
	shl.b64 	%rd61, %rd60, 2;
	add.s64 	%rd62, %rd2, %rd61;
	st.global.f32 	[%rd62], %f14;
	cvt.u64.u32 	%rd63, %r66;
	cvt.u64.u32 	%rd64, %r101;
	add.s64 	%rd65, %rd63, %rd3;
	shl.b64 	%rd66, %rd65, 2;
	add.s64 	%rd67, %rd1, %rd66;
	ld.global.f32 	%f15, [%rd67];
	cvt.rzi.s32.f32 	%r72, %f15;
	cvt.rn.f32.s32 	%f16, %r72;
	add.s64 	%rd68, %rd64, %rd4;
	shl.b64 	%rd69, %rd68, 2;
	add.s64 	%rd70, %rd2, %rd69;
	st.global.f32 	[%rd70], %f16;
	add.s32 	%r109, %r109, 8;
	add.s32 	%r108, %r108, 256;
	shl.b32 	%r73, %r46, 8;
	add.s32 	%r107, %r107, %r73;
	add.s32 	%r106, %r106, %r73;
	add.s32 	%r105, %r105, %r73;
	add.s32 	%r104, %r104, %r73;
	add.s32 	%r103, %r103, %r73;
	add.s32 	%r102, %r102, %r73;
	add.s32 	%r101, %r101, %r73;
	add.s32 	%r100, %r100, %r73;
	setp.ne.s32 	%p3, %r109, 0;
	@%p3 bra 	$L__BB2_3;
$L__BB2_4:
	setp.eq.s32 	%p4, %r7, 0;
	@%p4 bra 	$L__BB2_12;
	setp.lt.u32 	%p5, %r7, 4;
	@%p5 bra 	$L__BB2_7;
	shl.b32 	%r74, %r111, 5;
	add.s32 	%r75, %r74, %r4;
	cvt.u64.u32 	%rd71, %r75;
	mad.lo.s32 	%r76, %r6, %r111, %r3;
	cvt.u64.u32 	%rd72, %r76;
	add.s64 	%rd73, %rd71, %rd3;
	shl.b64 	%rd74, %rd73, 2;
	add.s64 	%rd75, %rd1, %rd74;
	ld.global.f32 	%f17, [%rd75];
	cvt.rzi.s32.f32 	%r77, %f17;
	cvt.rn.f32.s32 	%f18, %r77;
	add.s64 	%rd76, %rd72, %rd4;
	shl.b64 	%rd77, %rd76, 2;
	add.s64 	%rd78, %rd2, %rd77;
	st.global.f32 	[%rd78], %f18;
	add.s32 	%r78, %r75, 32;
	cvt.u64.u32 	%rd79, %r78;
	add.s32 	%r79, %r76, %r6;
	cvt.u64.u32 	%rd80, %r79;
	add.s64 	%rd81, %rd79, %rd3;
	shl.b64 	%rd82, %rd81, 2;
	add.s64 	%rd83, %rd1, %rd82;
	ld.global.f32 	%f19, [%rd83];
	cvt.rzi.s32.f32 	%r80, %f19;
	cvt.rn.f32.s32 	%f20, %r80;
	add.s64 	%rd84, %rd80, %rd4;
	shl.b64 	%rd85, %rd84, 2;
	add.s64 	%rd86, %rd2, %rd85;
	st.global.f32 	[%rd86], %f20;
	add.s32 	%r81, %r75, 64;
	cvt.u64.u32 	%rd87, %r81;
	add.s32 	%r82, %r79, %r6;
	cvt.u64.u32 	%rd88, %r82;
	add.s64 	%rd89, %rd87, %rd3;
	shl.b64 	%rd90, %rd89, 2;
	add.s64 	%rd91, %rd1, %rd90;
	ld.global.f32 	%f21, [%rd91];
	cvt.rzi.s32.f32 	%r83, %f21;
	cvt.rn.f32.s32 	%f22, %r83;
	add.s64 	%rd92, %rd88, %rd4;
	shl.b64 	%rd93, %rd92, 2;
	add.s64 	%rd94, %rd2, %rd93;
	st.global.f32 	[%rd94], %f22;
	add.s32 	%r84, %r75, 96;
	cvt.u64.u32 	%rd95, %r84;
	add.s32 	%r85, %r82, %r6;
	cvt.u64.u32 	%rd96, %r85;
	add.s64 	%rd97, %rd95, %rd3;
	shl.b64 	%rd98, %rd97, 2;
	add.s64 	%rd99, %rd1, %rd98;
	ld.global.f32 	%f23, [%rd99];
	cvt.rzi.s32.f32 	%r86, %f23;
	cvt.rn.f32.s32 	%f24, %r86;
	add.s64 	%rd100, %rd96, %rd4;
	shl.b64 	%rd101, %rd100, 2;
	add.s64 	%rd102, %rd2, %rd101;
	st.global.f32 	[%rd102], %f24;
	add.s32 	%r111, %r111, 4;
$L__BB2_7:
	and.b32  	%r87, %r2, 3;
	setp.eq.s32 	%p6, %r87, 0;
	@%p6 bra 	$L__BB2_12;
	setp.eq.s32 	%p7, %r87, 1;
	@%p7 bra 	$L__BB2_10;
	shl.b32 	%r88, %r111, 5;
	add.s32 	%r89, %r88, %r4;
	cvt.u64.u32 	%rd103, %r89;
	mad.lo.s32 	%r90, %r6, %r111, %r3;
	cvt.u64.u32 	%rd104, %r90;
	add.s64 	%rd105, %rd103, %rd3;
	shl.b64 	%rd106, %rd105, 2;
	add.s64 	%rd107, %rd1, %rd106;
	ld.global.f32 	%f25, [%rd107];
	cvt.rzi.s32.f32 	%r91, %f25;
	cvt.rn.f32.s32 	%f26, %r91;
	add.s64 	%rd108, %rd104, %rd4;
	shl.b64 	%rd109, %rd108, 2;
	add.s64 	%rd110, %rd2, %rd109;
	st.global.f32 	[%rd110], %f26;
	add.s32 	%r92, %r89, 32;
	cvt.u64.u32 	%rd111, %r92;
	add.s32 	%r93, %r90, %r6;
	cvt.u64.u32 	%rd112, %r93;
	add.s64 	%rd113, %rd111, %rd3;
	shl.b64 	%rd114, %rd113, 2;
	add.s64 	%rd115, %rd1, %rd114;
	ld.global.f32 	%f27, [%rd115];
	cvt.rzi.s32.f32 	%r94, %f27;
	cvt.rn.f32.s32 	%f28, %r94;
	add.s64 	%rd116, %rd112, %rd4;
	shl.b64 	%rd117, %rd116, 2;
	add.s64 	%rd118, %rd2, %rd117;
	st.global.f32 	[%rd118], %f28;
	add.s32 	%r111, %r111, 2;
$L__BB2_10:
	and.b32  	%r95, %r43, 32;
	setp.eq.s32 	%p8, %r95, 0;
	@%p8 bra 	$L__BB2_12;
	shl.b32 	%r96, %r111, 5;
	add.s32 	%r97, %r96, %r4;
	cvt.u64.u32 	%rd119, %r97;
	mad.lo.s32 	%r98, %r6, %r111, %r3;
	cvt.u64.u32 	%rd120, %r98;
	add.s64 	%rd121, %rd119, %rd3;
	shl.b64 	%rd122, %rd121, 2;
	add.s64 	%rd123, %rd1, %rd122;
	ld.global.f32 	%f29, [%rd123];
	cvt.rzi.s32.f32 	%r99, %f29;
	cvt.rn.f32.s32 	%f30, %r99;
	add.s64 	%rd124, %rd120, %rd4;
	shl.b64 	%rd125, %rd124, 2;
	add.s64 	%rd126, %rd2, %rd125;
	st.global.f32 	[%rd126], %f30;
$L__BB2_12:
	ret;

}


// ===== COMPILED SASS (sm_100) =====

	.target	sm_100

	.elftype	@"ET_EXEC"


//--------------------- .note.nv.tkinfo           --------------------------
	.section	.note.nv.tkinfo,"",@"SHT_NOTE"
	.sectionflags	@"SHF_NOTE_NV_TKINFO"
	.tkinfo
        /*0018*/ 	.word	0x00000002
        /*0030*/ 	.string	""
        /*0030*/ 	.string	"ptxas"
        /*0030*/ 	.string	"Cuda compilation tools, release 13.0, V13.0.88"
        /*0030*/ 	.string	"Build cuda_13.0.r13.0/compiler.36424714_0"
        /*0030*/ 	.string	"-arch sm_100 -m 64 "



//--------------------- .note.nv.cuinfo           --------------------------
	.section	.note.nv.cuinfo,"",@"SHT_NOTE"
	.sectionflags	@"SHF_NOTE_NV_CUINFO"
        /*0018*/ 	.short	0x0002
        /*001a*/ 	.short	0x0064
        /*001c*/ 	.short	0x0082
	.zero		2


//--------------------- .nv.info                  --------------------------
	.section	.nv.info,"",@"SHT_CUDA_INFO"
	.align	4


	//----- nvinfo : EIATTR_REGCOUNT
	.align		4
        /*0000*/ 	.byte	0x04, 0x2f
        /*0002*/ 	.short	(.L_3 - .L_2)
	.align		4
.L_2:
        /*0004*/ 	.word	index@(_ZN2Z121transposeMatrixDeviceEPf)
        /*0008*/ 	.word	0x0000000a


	//----- nvinfo : EIATTR_FRAME_SIZE
	.align		4
.L_3:
        /*000c*/ 	.byte	0x04, 0x11
        /*000e*/ 	.short	(.L_5 - .L_4)
	.align		4
.L_4:
        /*0010*/ 	.word	index@(_ZN2Z121transposeMatrixDeviceEPf)
        /*0014*/ 	.word	0x00000000


	//----- nvinfo : EIATTR_REGCOUNT
	.align		4
.L_5:
        /*0018*/ 	.byte	0x04, 0x2f
        /*001a*/ 	.short	(.L_7 - .L_6)
	.align		4
.L_6:
        /*001c*/ 	.word	index@(_ZN2Z218MatTransposeKernelENS_6MatrixES0_)
        /*0020*/ 	.word	0x00000020


	//----- nvinfo : EIATTR_FRAME_SIZE
	.align		4
.L_7:
        /*0024*/ 	.byte	0x04, 0x11
        /*0026*/ 	.short	(.L_9 - .L_8)
	.align		4
.L_8:
        /*0028*/ 	.word	index@(_ZN2Z218MatTransposeKernelENS_6MatrixES0_)
        /*002c*/ 	.word	0x00000000


	//----- nvinfo : EIATTR_REGCOUNT
	.align		4
.L_9:
        /*0030*/ 	.byte	0x04, 0x2f
        /*0032*/ 	.short	(.L_11 - .L_10)
	.align		4
.L_10:
        /*0034*/ 	.word	index@(_ZN2Z237MatTransposeKernelWithoutSharedMemoryENS_6MatrixES0_)
        /*0038*/ 	.word	0x00000020


	//----- nvinfo : EIATTR_FRAME_SIZE
	.align		4
.L_11:
        /*003c*/ 	.byte	0x04, 0x11
        /*003e*/ 	.short	(.L_13 - .L_12)
	.align		4
.L_12:
        /*0040*/ 	.word	index@(_ZN2Z237MatTransposeKernelWithoutSharedMemoryENS_6MatrixES0_)
        /*0044*/ 	.word	0x00000000


	//----- nvinfo : EIATTR_MIN_STACK_SIZE
	.align		4
.L_13:
        /*0048*/ 	.byte	0x04, 0x12
        /*004a*/ 	.short	(.L_15 - .L_14)
	.align		4
.L_14:
        /*004c*/ 	.word	index@(_ZN2Z237MatTransposeKernelWithoutSharedMemoryENS_6MatrixES0_)
        /*0050*/ 	.word	0x00000000


	//----- nvinfo : EIATTR_MIN_STACK_SIZE
	.align		4
.L_15:
        /*0054*/ 	.byte	0x04, 0x12
        /*0056*/ 	.short	(.L_17 - .L_16)
	.align		4
.L_16:
        /*0058*/ 	.word	index@(_ZN2Z218MatTransposeKernelENS_6MatrixES0_)
        /*005c*/ 	.word	0x00000000


	//----- nvinfo : EIATTR_MIN_STACK_SIZE
	.align		4
.L_17:
        /*0060*/ 	.byte	0x04, 0x12
        /*0062*/ 	.short	(.L_19 - .L_18)
	.align		4
.L_18:
        /*0064*/ 	.word	index@(_ZN2Z121transposeMatrixDeviceEPf)
        /*0068*/ 	.word	0x00000000
.L_19:


//--------------------- .nv.compat                --------------------------
	.section	.nv.compat,"",@"SHT_CUDA_COMPAT_INFO"
	.align	4
        /*0000*/ 	.byte	0x02, 0x09, 0x00, 0x00, 0x02, 0x02, 0x01, 0x00, 0x02, 0x05, 0x05, 0x00, 0x03, 0x07, 0x01, 0x01
        /*0010*/ 	.byte	0x02, 0x03, 0x00, 0x00, 0x02, 0x06, 0x01, 0x00, 0x04, 0x0b, 0x08, 0x00, 0x09, 0x00, 0x00, 0x00
        /*0020*/ 	.byte	0x00, 0x00, 0x00, 0x00


//--------------------- .nv.info._ZN2Z237MatTransposeKernelWithoutSharedMemoryENS_6MatrixES0_ --------------------------
	.section	.nv.info._ZN2Z237MatTransposeKernelWithoutSharedMemoryENS_6MatrixES0_,"",@"SHT_CUDA_INFO"
	.sectionflags	@""
	.align	4


	//----- nvinfo : EIATTR_CUDA_API_VERSION
	.align		4
        /*0000*/ 	.byte	0x04, 0x37
        /*0002*/ 	.short	(.L_21 - .L_20)
.L_20:
        /*0004*/ 	.word	0x00000082


	//----- nvinfo : EIATTR_KPARAM_INFO
	.align		4
.L_21:
        /*0008*/ 	.byte	0x04, 0x17
        /*000a*/ 	.short	(.L_23 - .L_22)
.L_22:
        /*000c*/ 	.word	0x00000000
        /*0010*/ 	.short	0x0001
        /*0012*/ 	.short	0x0010
        /*0014*/ 	.byte	0x00, 0xf0, 0x41, 0x00


	//----- nvinfo : EIATTR_KPARAM_INFO
	.align		4
.L_23:
        /*0018*/ 	.byte	0x04, 0x17
        /*001a*/ 	.short	(.L_25 - .L_24)
.L_24:
        /*001c*/ 	.word	0x00000000
        /*0020*/ 	.short	0x0000
        /*0022*/ 	.short	0x0000
        /*0024*/ 	.byte	0x00, 0xf0, 0x41, 0x00


	//----- nvinfo : EIATTR_SPARSE_MMA_MASK
	.align		4
.L_25:
        /*0028*/ 	.byte	0x03, 0x50
        /*002a*/ 	.short	0x0000


	//----- nvinfo : EIATTR_MAXREG_COUNT
	.align		4
        /*002c*/ 	.byte	0x03, 0x1b
        /*002e*/ 	.short	0x00ff


	//----- nvinfo : EIATTR_MERCURY_ISA_VERSION
	.align		4
        /*0030*/ 	.byte	0x03, 0x5f
        /*0032*/ 	.short	0x0101


	//----- nvinfo : EIATTR_VRC_CTA_INIT_COUNT
	.align		4
        /*0034*/ 	.byte	0x02, 0x4a
	.zero		1
	.zero		1


	//----- nvinfo : EIATTR_EXIT_INSTR_OFFSETS
	.align		4
        /*0038*/ 	.byte	0x04, 0x1c
        /*003a*/ 	.short	(.L_27 - .L_26)


	//   ....[0]....
.L_26:
        /*003c*/ 	.word	0x00000030


	//   ....[1]....
        /*0040*/ 	.word	0x00000990


	//   ....[2]....
        /*0044*/ 	.word	0x00000d80


	//   ....[3]....
        /*0048*/ 	.word	0x00000fb0


	//   ....[4]....
        /*004c*/ 	.word	0x000010c0


	//----- nvinfo : EIATTR_CBANK_PARAM_SIZE
	.align		4
.L_27:
        /*0050*/ 	.byte	0x03, 0x19
        /*0052*/ 	.short	0x0020


	//----- nvinfo : EIATTR_PARAM_CBANK
	.align		4
        /*0054*/ 	.byte	0x04, 0x0a
        /*0056*/ 	.short	(.L_29 - .L_28)
	.align		4
.L_28:
        /*0058*/ 	.word	index@(.nv.constant0._ZN2Z237MatTransposeKernelWithoutSharedMemoryENS_6MatrixES0_)
        /*005c*/ 	.short	0x0380
        /*005e*/ 	.short	0x0020


	//----- nvinfo : EIATTR_SW_WAR
	.align		4
.L_29:
        /*0060*/ 	.byte	0x04, 0x36
        /*0062*/ 	.short	(.L_31 - .L_30)
.L_30:
        /*0064*/ 	.word	0x00000008
.L_31:


//--------------------- .nv.info._ZN2Z218MatTransposeKernelENS_6MatrixES0_ --------------------------
	.section	.nv.info._ZN2Z218MatTransposeKernelENS_6MatrixES0_,"",@"SHT_CUDA_INFO"
	.sectionflags	@""
	.align	4


	//----- nvinfo : EIATTR_CUDA_API_VERSION
	.align		4
        /*0000*/ 	.byte	0x04, 0x37
        /*0002*/ 	.short	(.L_33 - .L_32)
.L_32:
        /*0004*/ 	.word	0x00000082


	//----- nvinfo : EIATTR_KPARAM_INFO
	.align		4
.L_33:
        /*0008*/ 	.byte	0x04, 0x17
        /*000a*/ 	.short	(.L_35 - .L_34)
.L_34:
        /*000c*/ 	.word	0x00000000
        /*0010*/ 	.short	0x0001
        /*0012*/ 	.short	0x0010
        /*0014*/ 	.byte	0x00, 0xf0, 0x41, 0x00


	//----- nvinfo : EIATTR_KPARAM_INFO
	.align		4
.L_35:
        /*0018*/ 	.byte	0x04, 0x17
        /*001a*/ 	.short	(.L_37 - .L_36)
.L_36:
        /*001c*/ 	.word	0x00000000
        /*0020*/ 	.short	0x0000
        /*0022*/ 	.short	0x0000
        /*0024*/ 	.byte	0x00, 0xf0, 0x41, 0x00


	//----- nvinfo : EIATTR_SPARSE_MMA_MASK
	.align		4
.L_37:
        /*0028*/ 	.byte	0x03, 0x50
        /*002a*/ 	.short	0x0000


	//----- nvinfo : EIATTR_MAXREG_COUNT
	.align		4
        /*002c*/ 	.byte	0x03, 0x1b
        /*002e*/ 	.short	0x00ff


	//----- nvinfo : EIATTR_MERCURY_ISA_VERSION
	.align		4
        /*0030*/ 	.byte	0x03, 0x5f
        /*0032*/ 	.short	0x0101


	//----- nvinfo : EIATTR_VRC_CTA_INIT_COUNT
	.align		4
        /*0034*/ 	.byte	0x02, 0x4a
	.zero		1
	.zero		1


	//----- nvinfo : EIATTR_EXIT_INSTR_OFFSETS
	.align		4
        /*0038*/ 	.byte	0x04, 0x1c
        /*003a*/ 	.short	(.L_39 - .L_38)


	//   ....[0]....
.L_38:
        /*003c*/ 	.word	0x00000030


	//   ....[1]....
        /*0040*/ 	.word	0x00000a10


	//   ....[2]....
        /*0044*/ 	.word	0x00000e30


	//   ....[3]....
        /*0048*/ 	.word	0x00001070


	//   ....[4]....
        /*004c*/ 	.word	0x00001190


	//----- nvinfo : EIATTR_CBANK_PARAM_SIZE
	.align		4
.L_39:
        /*0050*/ 	.byte	0x03, 0x19
        /*0052*/ 	.short	0x0020


	//----- nvinfo : EIATTR_PARAM_CBANK
	.align		4
        /*0054*/ 	.byte	0x04, 0x0a
        /*0056*/ 	.short	(.L_41 - .L_40)
	.align		4
.L_40:
        /*0058*/ 	.word	index@(.nv.constant0._ZN2Z218MatTransposeKernelENS_6MatrixES0_)
        /*005c*/ 	.short	0x0380
        /*005e*/ 	.short	0x0020


	//----- nvinfo : EIATTR_SW_WAR
	.align		4
.L_41:
        /*0060*/ 	.byte	0x04, 0x36
        /*0062*/ 	.short	(.L_43 - .L_42)
.L_42:
        /*0064*/ 	.word	0x00000008
.L_43:


//--------------------- .nv.info._ZN2Z121transposeMatrixDeviceEPf --------------------------
	.section	.nv.info._ZN2Z121transposeMatrixDeviceEPf,"",@"SHT_CUDA_INFO"
	.sectionflags	@""
	.align	4


	//----- nvinfo : EIATTR_CUDA_API_VERSION
	.align		4
        /*0000*/ 	.byte	0x04, 0x37
        /*0002*/ 	.short	(.L_45 - .L_44)
.L_44:
        /*0004*/ 	.word	0x00000082


	//----- nvinfo : EIATTR_KPARAM_INFO
	.align		4
.L_45:
        /*0008*/ 	.byte	0x04, 0x17
        /*000a*/ 	.short	(.L_47 - .L_46)
.L_46:
        /*000c*/ 	.word	0x00000000
        /*0010*/ 	.short	0x0000
        /*0012*/ 	.short	0x0000
        /*0014*/ 	.byte	0x00, 0xf5, 0x21, 0x00


	//----- nvinfo : EIATTR_SPARSE_MMA_MASK
	.align		4
.L_47:
        /*0018*/ 	.byte	0x03, 0x50
        /*001a*/ 	.short	0x0000


	//----- nvinfo : EIATTR_MAXREG_COUNT
	.align		4
        /*001c*/ 	.byte	0x03, 0x1b
        /*001e*/ 	.short	0x00ff


	//----- nvinfo : EIATTR_MERCURY_ISA_VERSION
	.align		4
        /*0020*/ 	.byte	0x03, 0x5f
        /*0022*/ 	.short	0x0101


	//----- nvinfo : EIATTR_VRC_CTA_INIT_COUNT
	.align		4
        /*0024*/ 	.byte	0x02, 0x4a
	.zero		1
	.zero		1


	//----- nvinfo : EIATTR_EXIT_INSTR_OFFSETS
	.align		4
        /*0028*/ 	.byte	0x04, 0x1c
        /*002a*/ 	.short	(.L_49 - .L_48)


	//   ....[0]....
.L_48:
        /*002c*/ 	.word	0x000000f0


	//----- nvinfo : EIATTR_CBANK_PARAM_SIZE
	.align		4
.L_49:
        /*0030*/ 	.byte	0x03, 0x19
        /*0032*/ 	.short	0x0008


	//----- nvinfo : EIATTR_PARAM_CBANK
	.align		4
        /*0034*/ 	.byte	0x04, 0x0a
        /*0036*/ 	.short	(.L_51 - .L_50)
	.align		4
.L_50:
        /*0038*/ 	.word	index@(.nv.constant0._ZN2Z121transposeMatrixDeviceEPf)
        /*003c*/ 	.short	0x0380
        /*003e*/ 	.short	0x0008


	//----- nvinfo : EIATTR_SW_WAR
	.align		4
.L_51:
        /*0040*/ 	.byte	0x04, 0x36
        /*0042*/ 	.short	(.L_53 - .L_52)
.L_52:
        /*0044*/ 	.word	0x00000008
.L_53:


//--------------------- .nv.callgraph             --------------------------
	.section	.nv.callgraph,"",@"SHT_CUDA_CALLGRAPH"
	.align	4
	.sectionentsize	8
	.align		4
        /*0000*/ 	.word	0x00000000
	.align		4
        /*0004*/ 	.word	0xffffffff
	.align		4
        /*0008*/ 	.word	0x00000000
	.align		4
        /*000c*/ 	.word	0xfffffffe
	.align		4
        /*0010*/ 	.word	0x00000000
	.align		4
        /*0014*/ 	.word	0xfffffffd
	.align		4
        /*0018*/ 	.word	0x00000000
	.align		4
        /*001c*/ 	.word	0xfffffffc


//--------------------- .nv.constant4             --------------------------
	.section	.nv.constant4,"a",@progbits
	.align	8
	.align		8
.nv.constant4:
        /*0000*/ 	.dword	Nd
	.align		8
        /*0008*/ 	.dword	BLOCK_SIZE


//--------------------- .text._ZN2Z237MatTransposeKernelWithoutSharedMemoryENS_6MatrixES0_ --------------------------
	.section	.text._ZN2Z237MatTransposeKernelWithoutSharedMemoryENS_6MatrixES0_,"ax",@progbits
	.align	128
        .global         _ZN2Z237MatTransposeKernelWithoutSharedMemoryENS_6MatrixES0_
        .type           _ZN2Z237MatTransposeKernelWithoutSharedMemoryENS_6MatrixES0_,@function
        .size           _ZN2Z237MatTransposeKernelWithoutSharedMemoryENS_6MatrixES0_,(.L_x_11 - _ZN2Z237MatTransposeKernelWithoutSharedMemoryENS_6MatrixES0_)
        .other          _ZN2Z237MatTransposeKernelWithoutSharedMemoryENS_6MatrixES0_,@"STO_CUDA_ENTRY STV_DEFAULT"
_ZN2Z237MatTransposeKernelWithoutSharedMemoryENS_6MatrixES0_:
.text._ZN2Z237MatTransposeKernelWithoutSharedMemoryENS_6MatrixES0_:
[----:B------:R-:W-:Y:S08]  /*0000*/  LDC R1, c[0x0][0x37c] ;  /* 0x0000df00ff017b82 */ /* 0x000ff00000000800 */
[----:B------:R-:W0:Y:S02]  /*0010*/  LDC R0, c[0x0][0x380] ;  /* 0x0000e000ff007b82 */ /* 0x000e240000000800 */
[----:B0-----:R-:W-:-:S13]  /*0020*/  ISETP.GE.U32.AND P0, PT, R0, 0x20, PT ;  /* 0x000000200000780c */ /* 0x001fda0003f06070 */
[----:B------:R-:W-:Y:S05]  /*0030*/  @!P0 EXIT ;  /* 0x000000000000894d */ /* 0x000fea0003800000 */
[----:B------:R-:W0:Y:S01]  /*0040*/  S2R R5, SR_TID.X ;  /* 0x0000000000057919 */ /* 0x000e220000002100 */
[----:B------:R-:W0:Y:S01]  /*0050*/  LDC R10, c[0x0][0x384] ;  /* 0x0000e100ff0a7b82 */ /* 0x000e220000000800 */
[----:B------:R-:W-:Y:S01]  /*0060*/  SHF.R.U32.HI R11, RZ, 0x5, R0 ;  /* 0x00000005ff0b7819 */ /* 0x000fe20000011600 */
[----:B------:R-:W1:Y:S01]  /*0070*/  LDCU.64 UR4, c[0x0][0x358] ;  /* 0x00006b00ff0477ac */ /* 0x000e620008000a00 */
[----:B------:R-:W0:Y:S03]  /*0080*/  S2R R6, SR_TID.Y ;  /* 0x0000000000067919 */ /* 0x000e260000002200 */
[----:B------:R-:W-:Y:S01]  /*0090*/  VIADD R4, R11, 0xffffffff ;  /* 0xffffffff0b047836 */ /* 0x000fe20000000000 */
[----:B------:R-:W2:Y:S01]  /*00a0*/  S2R R3, SR_CTAID.Y ;  /* 0x0000000000037919 */ /* 0x000ea20000002600 */
[----:B------:R-:W3:Y:S03]  /*00b0*/  LDC R2, c[0x0][0x394] ;  /* 0x0000e500ff027b82 */ /* 0x000ee60000000800 */
[----:B------:R-:W-:Y:S01]  /*00c0*/  ISETP.GE.U32.AND P0, PT, R4, 0x7, PT ;  /* 0x000000070400780c */ /* 0x000fe20003f06070 */
[----:B---3--:R-:W-:-:S02]  /*00d0*/  IMAD.SHL.U32 R8, R2, 0x20, RZ ;  /* 0x0000002002087824 */ /* 0x008fc400078e00ff */
[----:B0-----:R-:W-:Y:S02]  /*00e0*/  IMAD R4, R5, R10, R6 ;  /* 0x0000000a05047224 */ /* 0x001fe400078e0206 */
[----:B------:R-:W-:Y:S02]  /*00f0*/  IMAD R5, R6, R2, R5 ;  /* 0x0000000206057224 */ /* 0x000fe400078e0205 */
[----:B--2---:R-:W-:Y:S01]  /*0100*/  IMAD.SHL.U32 R3, R3, 0x20, RZ ;  /* 0x0000002003037824 */ /* 0x004fe200078e00ff */
[----:B------:R-:W-:Y:S01]  /*0110*/  SHF.R.S32.HI R9, RZ, 0x1f, R4 ;  /* 0x0000001fff097819 */ /* 0x000fe20000011404 */
[----:B------:R-:W-:Y:S02]  /*0120*/  IMAD.MOV.U32 R6, RZ, RZ, RZ ;  /* 0x000000ffff067224 */ /* 0x000fe400078e00ff */
[----:B------:R-:W-:Y:S01]  /*0130*/  IMAD R7, R3, R10, RZ ;  /* 0x0000000a03077224 */ /* 0x000fe200078e02ff */
[----:B------:R-:W-:Y:S01]  /*0140*/  SHF.R.S32.HI R10, RZ, 0x1f, R5 ;  /* 0x0000001fff0a7819 */ /* 0x000fe20000011405 */
[----:B-1----:R-:W-:Y:S06]  /*0150*/  @!P0 BRA `(.L_x_0) ;  /* 0x0000000800008947 */ /* 0x002fec0003800000 */
[----:B------:R-:W-:Y:S01]  /*0160*/  LOP3.LUT R6, R11, 0x7fffff8, RZ, 0xc0, !PT ;  /* 0x07fffff80b067812 */ /* 0x000fe200078ec0ff */
[----:B------:R-:W-:Y:S01]  /*0170*/  VIADD R27, R7, 0x80 ;  /* 0x00000080071b7836 */ /* 0x000fe20000000000 */
[----:B------:R-:W0:Y:S01]  /*0180*/  LDCU.64 UR6, c[0x0][0x388] ;  /* 0x00007100ff0677ac */ /* 0x000e220008000a00 */
[----:B------:R-:W-:Y:S02]  /*0190*/  IMAD.IADD R11, R3, 0x1, R8 ;  /* 0x00000001030b7824 */ /* 0x000fe400078e0208 */
[C-C-:B------:R-:W-:Y:S01]  /*01a0*/  IMAD R12, R2.reuse, 0x40, R3.reuse ;  /* 0x00000040020c7824 */ /* 0x140fe200078e0203 */
[----:B------:R-:W1:Y:S01]  /*01b0*/  LDCU.64 UR8, c[0x0][0x398] ;  /* 0x00007300ff0877ac */ /* 0x000e620008000a00 */
[C-C-:B------:R-:W-:Y:S02]  /*01c0*/  IMAD R13, R2.reuse, 0x60, R3.reuse ;  /* 0x00000060020d7824 */ /* 0x140fe400078e0203 */
[C-C-:B------:R-:W-:Y:S02]  /*01d0*/  IMAD R22, R2.reuse, 0x80, R3.reuse ;  /* 0x0000008002167824 */ /* 0x140fe400078e0203 */
[----:B------:R-:W-:-:S02]  /*01e0*/  IMAD R23, R2, 0xa0, R3 ;  /* 0x000000a002177824 */ /* 0x000fc400078e0203 */
[C-C-:B------:R-:W-:Y:S02]  /*01f0*/  IMAD R24, R2.reuse, 0xc0, R3.reuse ;  /* 0x000000c002187824 */ /* 0x140fe400078e0203 */
[--C-:B------:R-:W-:Y:S02]  /*0200*/  IMAD R25, R2, 0xe0, R3.reuse ;  /* 0x000000e002197824 */ /* 0x100fe400078e0203 */
[----:B------:R-:W-:Y:S02]  /*0210*/  IMAD.MOV.U32 R26, RZ, RZ, R3 ;  /* 0x000000ffff1a7224 */ /* 0x000fe400078e0003 */
[----:B------:R-:W-:-:S07]  /*0220*/  IMAD.MOV R28, RZ, RZ, -R6 ;  /* 0x000000ffff1c7224 */ /* 0x000fce00078e0a06 */
.L_x_1:
[----:B--2---:R-:W-:-:S05]  /*0230*/  VIADD R15, R27, 0xffffff80 ;  /* 0xffffff801b0f7836 */ /* 0x004fca0000000000 */
[----:B------:R-:W-:-:S05]  /*0240*/  IADD3 R15, P0, PT, R4, R15, RZ ;  /* 0x0000000f040f7210 */ /* 0x000fca0007f1e0ff */
[----:B------:R-:W-:Y:S01]  /*0250*/  IMAD.X R16, RZ, RZ, R9, P0 ;  /* 0x000000ffff107224 */ /* 0x000fe200000e0609 */
[----:B0-----:R-:W-:-:S04]  /*0260*/  LEA R14, P0, R15, UR6, 0x2 ;  /* 0x000000060f0e7c11 */ /* 0x001fc8000f8010ff */
[----:B------:R-:W-:-:S05]  /*0270*/  LEA.HI.X R15, R15, UR7, R16, 0x2, P0 ;  /* 0x000000070f0f7c11 */ /* 0x000fca00080f1410 */
[----:B------:R-:W2:Y:S01]  /*0280*/  LDG.E R14, desc[UR4][R14.64] ;  /* 0x000000040e0e7981 */ /* 0x000ea2000c1e1900 */
[----:B------:R-:W-:Y:S01]  /*0290*/  IADD3 R18, P0, PT, R5, R26, RZ ;  /* 0x0000001a05127210 */ /* 0x000fe20007f1e0ff */
[----:B------:R-:W-:-:S04]  /*02a0*/  VIADD R17, R27, 0xffffffa0 ;  /* 0xffffffa01b117836 */ /* 0x000fc80000000000 */
[----:B------:R-:W-:Y:S01]  /*02b0*/  IMAD.X R19, RZ, RZ, R10, P0 ;  /* 0x000000ffff137224 */ /* 0x000fe200000e060a */
[----:B-1----:R-:W-:Y:S02]  /*02c0*/  LEA R20, P0, R18, UR8, 0x2 ;  /* 0x0000000812147c11 */ /* 0x002fe4000f8010ff */
[----:B------:R-:W-:Y:S02]  /*02d0*/  IADD3 R17, P1, PT, R4, R17, RZ ;  /* 0x0000001104117210 */ /* 0x000fe40007f3e0ff */
[----:B------:R-:W-:Y:S02]  /*02e0*/  LEA.HI.X R21, R18, UR9, R19, 0x2, P0 ;  /* 0x0000000912157c11 */ /* 0x000fe400080f1413 */
[----:B------:R-:W-:Y:S01]  /*02f0*/  LEA R18, P0, R17, UR6, 0x2 ;  /* 0x0000000611127c11 */ /* 0x000fe2000f8010ff */
[----:B------:R-:W-:-:S05]  /*0300*/  IMAD.X R19, RZ, RZ, R9, P1 ;  /* 0x000000ffff137224 */ /* 0x000fca00008e0609 */
[----:B------:R-:W-:Y:S01]  /*0310*/  LEA.HI.X R19, R17, UR7, R19, 0x2, P0 ;  /* 0x0000000711137c11 */ /* 0x000fe200080f1413 */
[----:B--2---:R-:W0:Y:S02]  /*0320*/  F2I.TRUNC.NTZ R16, R14 ;  /* 0x0000000e00107305 */ /* 0x004e24000020f100 */
[----:B0-----:R-:W-:-:S05]  /*0330*/  I2FP.F32.S32 R15, R16 ;  /* 0x00000010000f7245 */ /* 0x001fca0000201400 */
[----:B------:R0:W-:Y:S04]  /*0340*/  STG.E desc[UR4][R20.64], R15 ;  /* 0x0000000f14007986 */ /* 0x0001e8000c101904 */
[----:B------:R1:W2:Y:S01]  /*0350*/  LDG.E R18, desc[UR4][R18.64] ;  /* 0x0000000412127981 */ /* 0x0002a2000c1e1900 */
[----:B------:R-:W-:Y:S01]  /*0360*/  IADD3 R14, P0, PT, R5, R11, RZ ;  /* 0x0000000b050e7210 */ /* 0x000fe20007f1e0ff */
[----:B------:R-:W-:-:S04]  /*0370*/  VIADD R17, R27, 0xffffffc0 ;  /* 0xffffffc01b117836 */ /* 0x000fc80000000000 */
[----:B0-----:R-:W-:Y:S01]  /*0380*/  IMAD.X R15, RZ, RZ, R10, P0 ;  /* 0x000000ffff0f7224 */ /* 0x001fe200000e060a */
[----:B------:R-:W-:Y:S02]  /*0390*/  LEA R16, P0, R14, UR8, 0x2 ;  /* 0x000000080e107c11 */ /* 0x000fe4000f8010ff */
[----:B-1----:R-:W-:Y:S02]  /*03a0*/  IADD3 R19, P1, PT, R4, R17, RZ ;  /* 0x0000001104137210 */ /* 0x002fe40007f3e0ff */
[----:B------:R-:W-:Y:S02]  /*03b0*/  LEA.HI.X R17, R14, UR9, R15, 0x2, P0 ;  /* 0x000000090e117c11 */ /* 0x000fe400080f140f */
[----:B------:R-:W-:Y:S01]  /*03c0*/  LEA R14, P0, R19, UR6, 0x2 ;  /* 0x00000006130e7c11 */ /* 0x000fe2000f8010ff */
[----:B------:R-:W-:-:S05]  /*03d0*/  IMAD.X R20, RZ, RZ, R9, P1 ;  /* 0x000000ffff147224 */ /* 0x000fca00008e0609 */
[----:B------:R-:W-:Y:S01]  /*03e0*/  LEA.HI.X R15, R19, UR7, R20, 0x2, P0 ;  /* 0x00000007130f7c11 */ /* 0x000fe200080f1414 */
[----:B--2---:R-:W0:Y:S02]  /*03f0*/  F2I.TRUNC.NTZ R29, R18 ;  /* 0x00000012001d7305 */ /* 0x004e24000020f100 */
[----:B0-----:R-:W-:-:S05]  /*0400*/  I2FP.F32.S32 R29, R29 ;  /* 0x0000001d001d7245 */ /* 0x001fca0000201400 */
[----:B------:R0:W-:Y:S04]  /*0410*/  STG.E desc[UR4][R16.64], R29 ;  /* 0x0000001d10007986 */ /* 0x0001e8000c101904 */
[----:B------:R1:W0:Y:S01]  /*0420*/  LDG.E R14, desc[UR4][R14.64] ;  /* 0x000000040e0e7981 */ /* 0x000222000c1e1900 */
[----:B------:R-:W-:Y:S01]  /*0430*/  IADD3 R18, P0, PT, R5, R12, RZ ;  /* 0x0000000c05127210 */ /* 0x000fe20007f1e0ff */
[----:B------:R-:W-:-:S04]  /*0440*/  VIADD R19, R27, 0xffffffe0 ;  /* 0xffffffe01b137836 */ /* 0x000fc80000000000 */
[----:B------:R-:W-:Y:S01]  /*0450*/  IMAD.X R21, RZ, RZ, R10, P0 ;  /* 0x000000ffff157224 */ /* 0x000fe200000e060a */
[----:B------:R-:W-:Y:S02]  /*0460*/  IADD3 R19, P1, PT, R4, R19, RZ ;  /* 0x0000001304137210 */ /* 0x000fe40007f3e0ff */
[----:B------:R-:W-:-:S03]  /*0470*/  LEA R20, P0, R18, UR8, 0x2 ;  /* 0x0000000812147c11 */ /* 0x000fc6000f8010ff */
[----:B-1----:R-:W-:Y:S01]  /*0480*/  IMAD.X R15, RZ, RZ, R9, P1 ;  /* 0x000000ffff0f7224 */ /* 0x002fe200008e0609 */
[----:B------:R-:W-:Y:S02]  /*0490*/  LEA.HI.X R21, R18, UR9, R21, 0x2, P0 ;  /* 0x0000000912157c11 */ /* 0x000fe400080f1415 */
[----:B------:R-:W-:-:S04]  /*04a0*/  LEA R18, P0, R19, UR6, 0x2 ;  /* 0x0000000613127c11 */ /* 0x000fc8000f8010ff */
[----:B------:R-:W-:Y:S01]  /*04b0*/  LEA.HI.X R19, R19, UR7, R15, 0x2, P0 ;  /* 0x0000000713137c11 */ /* 0x000fe200080f140f */
[----:B0-----:R-:W0:Y:S02]  /*04c0*/  F2I.TRUNC.NTZ R29, R14 ;  /* 0x0000000e001d7305 */ /* 0x001e24000020f100 */
[----:B0-----:R-:W-:-:S05]  /*04d0*/  I2FP.F32.S32 R29, R29 ;  /* 0x0000001d001d7245 */ /* 0x001fca0000201400 */
[----:B------:R0:W-:Y:S04]  /*04e0*/  STG.E desc[UR4][R20.64], R29 ;  /* 0x0000001d14007986 */ /* 0x0001e8000c101904 */
[----:B------:R1:W2:Y:S01]  /*04f0*/  LDG.E R18, desc[UR4][R18.64] ;  /* 0x0000000412127981 */ /* 0x0002a2000c1e1900 */
[----:B------:R-:W-:Y:S02]  /*0500*/  IADD3 R14, P0, PT, R5, R13, RZ ;  /* 0x0000000d050e7210 */ /* 0x000fe40007f1e0ff */
[----:B------:R-:W-:-:S03]  /*0510*/  IADD3 R15, P1, PT, R4, R27, RZ ;  /* 0x0000001b040f7210 */ /* 0x000fc60007f3e0ff */
[----:B------:R-:W-:Y:S01]  /*0520*/  IMAD.X R17, RZ, RZ, R10, P0 ;  /* 0x000000ffff117224 */ /* 0x000fe200000e060a */
[----:B------:R-:W-:Y:S01]  /*0530*/  LEA R16, P0, R14, UR8, 0x2 ;  /* 0x000000080e107c11 */ /* 0x000fe2000f8010ff */
[----:B-1----:R-:W-:-:S03]  /*0540*/  IMAD.X R19, RZ, RZ, R9, P1 ;  /* 0x000000ffff137224 */ /* 0x002fc600008e0609 */
[----:B------:R-:W-:Y:S02]  /*0550*/  LEA.HI.X R17, R14, UR9, R17, 0x2, P0 ;  /* 0x000000090e117c11 */ /* 0x000fe400080f1411 */
[----:B------:R-:W-:-:S04]  /*0560*/  LEA R14, P0, R15, UR6, 0x2 ;  /* 0x000000060f0e7c11 */ /* 0x000fc8000f8010ff */
        /* <DEDUP_REMOVED lines=17> */
[----:B------:R1:W0:Y:S01]  /*0680*/  LDG.E R18, desc[UR4][R18.64] ;  /* 0x0000000412127981 */ /* 0x000222000c1e1900 */
[----:B------:R-:W-:Y:S01]  /*0690*/  IADD3 R16, P0, PT, R5, R23, RZ ;  /* 0x0000001705107210 */ /* 0x000fe20007f1e0ff */
[----:B------:R-:W-:-:S05]  /*06a0*/  VIADD R15, R27, 0x40 ;  /* 0x000000401b0f7836 */ /* 0x000fca0000000000 */
[----:B------:R-:W-:Y:S01]  /*06b0*/  IADD3 R17, P1, PT, R4, R15, RZ ;  /* 0x0000000f04117210 */ /* 0x000fe20007f3e0ff */
[----:B-1----:R-:W-:Y:S01]  /*06c0*/  IMAD.X R19, RZ, RZ, R10, P0 ;  /* 0x000000ffff137224 */ /* 0x002fe200000e060a */
[----:B------:R-:W-:-:S04]  /*06d0*/  LEA R14, P0, R16, UR8, 0x2 ;  /* 0x00000008100e7c11 */ /* 0x000fc8000f8010ff */
[----:B------:R-:W-:Y:S01]  /*06e0*/  LEA.HI.X R15, R16, UR9, R19, 0x2, P0 ;  /* 0x00000009100f7c11 */ /* 0x000fe200080f1413 */
[----:B------:R-:W-:Y:S01]  /*06f0*/  IMAD.X R19, RZ, RZ, R9, P1 ;  /* 0x000000ffff137224 */ /* 0x000fe200008e0609 */
[----:B------:R-:W-:-:S04]  /*0700*/  LEA R16, P0, R17, UR6, 0x2 ;  /* 0x0000000611107c11 */ /* 0x000fc8000f8010ff */
[----:B------:R-:W-:Y:S01]  /*0710*/  LEA.HI.X R17, R17, UR7, R19, 0x2, P0 ;  /* 0x0000000711117c11 */ /* 0x000fe200080f1413 */
[----:B0-----:R-:W0:Y:S02]  /*0720*/  F2I.TRUNC.NTZ R29, R18 ;  /* 0x00000012001d7305 */ /* 0x001e24000020f100 */
[----:B0-----:R-:W-:-:S05]  /*0730*/  I2FP.F32.S32 R29, R29 ;  /* 0x0000001d001d7245 */ /* 0x001fca0000201400 */
[----:B------:R0:W-:Y:S04]  /*0740*/  STG.E desc[UR4][R14.64], R29 ;  /* 0x0000001d0e007986 */ /* 0x0001e8000c101904 */
[----:B------:R-:W2:Y:S01]  /*0750*/  LDG.E R16, desc[UR4][R16.64] ;  /* 0x0000000410107981 */ /* 0x000ea2000c1e1900 */
[----:B------:R-:W-:Y:S01]  /*0760*/  IADD3 R19, P0, PT, R5, R24, RZ ;  /* 0x0000001805137210 */ /* 0x000fe20007f1e0ff */
[----:B------:R-:W-:-:S04]  /*0770*/  VIADD R21, R27, 0x60 ;  /* 0x000000601b157836 */ /* 0x000fc80000000000 */
[----:B------:R-:W-:Y:S01]  /*0780*/  IMAD.X R20, RZ, RZ, R10, P0 ;  /* 0x000000ffff147224 */ /* 0x000fe200000e060a */
[----:B------:R-:W-:Y:S02]  /*0790*/  IADD3 R21, P1, PT, R4, R21, RZ ;  /* 0x0000001504157210 */ /* 0x000fe40007f3e0ff */
[----:B------:R-:W-:-:S03]  /*07a0*/  LEA R18, P0, R19, UR8, 0x2 ;  /* 0x0000000813127c11 */ /* 0x000fc6000f8010ff */
[----:B0-----:R-:W-:Y:S01]  /*07b0*/  IMAD.X R14, RZ, RZ, R9, P1 ;  /* 0x000000ffff0e7224 */ /* 0x001fe200008e0609 */
[----:B------:R-:W-:Y:S02]  /*07c0*/  LEA.HI.X R19, R19, UR9, R20, 0x2, P0 ;  /* 0x0000000913137c11 */ /* 0x000fe400080f1414 */
[----:B------:R-:W-:-:S04]  /*07d0*/  LEA R20, P0, R21, UR6, 0x2 ;  /* 0x0000000615147c11 */ /* 0x000fc8000f8010ff */
[----:B------:R-:W-:Y:S01]  /*07e0*/  LEA.HI.X R21, R21, UR7, R14, 0x2, P0 ;  /* 0x0000000715157c11 */ /* 0x000fe200080f140e */
[----:B--2---:R-:W0:Y:S02]  /*07f0*/  F2I.TRUNC.NTZ R29, R16 ;  /* 0x00000010001d7305 */ /* 0x004e24000020f100 */
[----:B0-----:R-:W-:-:S05]  /*0800*/  I2FP.F32.S32 R29, R29 ;  /* 0x0000001d001d7245 */ /* 0x001fca0000201400 */
[----:B------:R2:W-:Y:S04]  /*0810*/  STG.E desc[UR4][R18.64], R29 ;  /* 0x0000001d12007986 */ /* 0x0005e8000c101904 */
[----:B------:R-:W3:Y:S01]  /*0820*/  LDG.E R20, desc[UR4][R20.64] ;  /* 0x0000000414147981 */ /* 0x000ee2000c1e1900 */
[----:B------:R-:W-:Y:S01]  /*0830*/  IADD3 R15, P0, PT, R5, R25, RZ ;  /* 0x00000019050f7210 */ /* 0x000fe20007f1e0ff */
[----:B------:R-:W-:Y:S02]  /*0840*/  VIADD R28, R28, 0x8 ;  /* 0x000000081c1c7836 */ /* 0x000fe40000000000 */
[----:B------:R-:W-:Y:S02]  /*0850*/  VIADD R27, R27, 0x100 ;  /* 0x000001001b1b7836 */ /* 0x000fe40000000000 */
[----:B------:R-:W-:Y:S01]  /*0860*/  IMAD.X R17, RZ, RZ, R10, P0 ;  /* 0x000000ffff117224 */ /* 0x000fe200000e060a */
[----:B------:R-:W-:Y:S01]  /*0870*/  LEA R14, P0, R15, UR8, 0x2 ;  /* 0x000000080f0e7c11 */ /* 0x000fe2000f8010ff */
[----:B------:R-:W-:-:S02]  /*0880*/  IMAD R11, R2, 0x100, R11 ;  /* 0x00000100020b7824 */ /* 0x000fc400078e020b */
[C---:B------:R-:W-:Y:S01]  /*0890*/  IMAD R12, R2.reuse, 0x100, R12 ;  /* 0x00000100020c7824 */ /* 0x040fe200078e020c */
[----:B------:R-:W-:Y:S01]  /*08a0*/  LEA.HI.X R15, R15, UR9, R17, 0x2, P0 ;  /* 0x000000090f0f7c11 */ /* 0x000fe200080f1411 */
[----:B------:R-:W-:Y:S01]  /*08b0*/  IMAD R13, R2, 0x100, R13 ;  /* 0x00000100020d7824 */ /* 0x000fe200078e020d */
[----:B------:R-:W-:Y:S01]  /*08c0*/  ISETP.NE.AND P0, PT, R28, RZ, PT ;  /* 0x000000ff1c00720c */ /* 0x000fe20003f05270 */
[C---:B------:R-:W-:Y:S02]  /*08d0*/  IMAD R22, R2.reuse, 0x100, R22 ;  /* 0x0000010002167824 */ /* 0x040fe400078e0216 */
[C---:B------:R-:W-:Y:S02]  /*08e0*/  IMAD R23, R2.reuse, 0x100, R23 ;  /* 0x0000010002177824 */ /* 0x040fe400078e0217 */
[C---:B------:R-:W-:Y:S02]  /*08f0*/  IMAD R24, R2.reuse, 0x100, R24 ;  /* 0x0000010002187824 */ /* 0x040fe400078e0218 */
[----:B------:R-:W-:-:S02]  /*0900*/  IMAD R25, R2, 0x100, R25 ;  /* 0x0000010002197824 */ /* 0x000fc400078e0219 */
[----:B------:R-:W-:Y:S01]  /*0910*/  IMAD R26, R2, 0x100, R26 ;  /* 0x00000100021a7824 */ /* 0x000fe200078e021a */
[----:B---3--:R-:W0:Y:S02]  /*0920*/  F2I.TRUNC.NTZ R16, R20 ;  /* 0x0000001400107305 */ /* 0x008e24000020f100 */
[----:B0-----:R-:W-:-:S05]  /*0930*/  I2FP.F32.S32 R17, R16 ;  /* 0x0000001000117245 */ /* 0x001fca0000201400 */
[----:B------:R2:W-:Y:S01]  /*0940*/  STG.E desc[UR4][R14.64], R17 ;  /* 0x000000110e007986 */ /* 0x0005e2000c101904 */
[----:B------:R-:W-:Y:S05]  /*0950*/  @P0 BRA `(.L_x_1) ;  /* 0xfffffff800340947 */ /* 0x000fea000383ffff */
.L_x_0:
[----:B------:R-:W-:-:S04]  /*0960*/  SHF.R.U32.HI R2, RZ, 0x5, R0 ;  /* 0x00000005ff027819 */ /* 0x000fc80000011600 */
[----:B------:R-:W-:-:S04]  /*0970*/  LOP3.LUT R11, R2, 0x7, RZ, 0xc0, !PT ;  /* 0x00000007020b7812 */ /* 0x000fc800078ec0ff */
[----:B------:R-:W-:-:S13]  /*0980*/  ISETP.NE.AND P0, PT, R11, RZ, PT ;  /* 0x000000ff0b00720c */ /* 0x000fda0003f05270 */
[----:B------:R-:W-:Y:S05]  /*0990*/  @!P0 EXIT ;  /* 0x000000000000894d */ /* 0x000fea0003800000 */
[----:B------:R-:W-:Y:S02]  /*09a0*/  ISETP.GE.U32.AND P1, PT, R11, 0x4, PT ;  /* 0x000000040b00780c */ /* 0x000fe40003f26070 */
[----:B------:R-:W-:-:S11]  /*09b0*/  LOP3.LUT P0, R2, R2, 0x3, RZ, 0xc0, !PT ;  /* 0x0000000302027812 */ /* 0x000fd6000780c0ff */
[----:B------:R-:W-:Y:S05]  /*09c0*/  @!P1 BRA `(.L_x_2) ;  /* 0x0000000000ec9947 */ /* 0x000fea0003800000 */
[----:B------:R-:W0:Y:S01]  /*09d0*/  LDCU.64 UR6, c[0x0][0x388] ;  /* 0x00007100ff0677ac */ /* 0x000e220008000a00 */
[----:B------:R-:W-:Y:S01]  /*09e0*/  IMAD R11, R6, 0x20, R7 ;  /* 0x00000020060b7824 */ /* 0x000fe200078e0207 */
[----:B------:R-:W1:Y:S04]  /*09f0*/  LDCU.64 UR8, c[0x0][0x398] ;  /* 0x00007300ff0877ac */ /* 0x000e680008000a00 */
[----:B------:R-:W-:-:S05]  /*0a00*/  IADD3 R12, P1, PT, R4, R11, RZ ;  /* 0x0000000b040c7210 */ /* 0x000fca0007f3e0ff */
[----:B------:R-:W-:Y:S01]  /*0a10*/  IMAD.X R13, RZ, RZ, R9, P1 ;  /* 0x000000ffff0d7224 */ /* 0x000fe200008e0609 */
[----:B0-----:R-:W-:-:S04]  /*0a20*/  LEA R16, P1, R12, UR6, 0x2 ;  /* 0x000000060c107c11 */ /* 0x001fc8000f8210ff */
[----:B--2---:R-:W-:-:S05]  /*0a30*/  LEA.HI.X R17, R12, UR7, R13, 0x2, P1 ;  /* 0x000000070c117c11 */ /* 0x004fca00088f140d */
[----:B------:R-:W2:Y:S01]  /*0a40*/  LDG.E R16, desc[UR4][R16.64] ;  /* 0x0000000410107981 */ /* 0x000ea2000c1e1900 */
[----:B------:R-:W-:Y:S02]  /*0a50*/  IMAD R18, R8, R6, R3 ;  /* 0x0000000608127224 */ /* 0x000fe400078e0203 */
[----:B------:R-:W-:-:S03]  /*0a60*/  VIADD R13, R11, 0x20 ;  /* 0x000000200b0d7836 */ /* 0x000fc60000000000 */
[----:B------:R-:W-:Y:S02]  /*0a70*/  IADD3 R21, P2, PT, R5, R18, RZ ;  /* 0x0000001205157210 */ /* 0x000fe40007f5e0ff */
[----:B------:R-:W-:-:S03]  /*0a80*/  IADD3 R15, P1, PT, R4, R13, RZ ;  /* 0x0000000d040f7210 */ /* 0x000fc60007f3e0ff */
[----:B------:R-:W-:Y:S01]  /*0a90*/  IMAD.X R22, RZ, RZ, R10, P2 ;  /* 0x000000ffff167224 */ /* 0x000fe200010e060a */
[----:B-1----:R-:W-:Y:S01]  /*0aa0*/  LEA R12, P2, R21, UR8, 0x2 ;  /* 0x00000008150c7c11 */ /* 0x002fe2000f8410ff */
[----:B------:R-:W-:Y:S01]  /*0ab0*/  IMAD.X R20, RZ, RZ, R9, P1 ;  /* 0x000000ffff147224 */ /* 0x000fe200008e0609 */
[----:B------:R-:W-:Y:S02]  /*0ac0*/  LEA R14, P1, R15, UR6, 0x2 ;  /* 0x000000060f0e7c11 */ /* 0x000fe4000f8210ff */
[----:B------:R-:W-:Y:S02]  /*0ad0*/  LEA.HI.X R13, R21, UR9, R22, 0x2, P2 ;  /* 0x00000009150d7c11 */ /* 0x000fe400090f1416 */
[----:B------:R-:W-:Y:S01]  /*0ae0*/  LEA.HI.X R15, R15, UR7, R20, 0x2, P1 ;  /* 0x000000070f0f7c11 */ /* 0x000fe200088f1414 */
[----:B--2---:R-:W0:Y:S02]  /*0af0*/  F2I.TRUNC.NTZ R19, R16 ;  /* 0x0000001000137305 */ /* 0x004e24000020f100 */
[----:B0-----:R-:W-:-:S05]  /*0b00*/  I2FP.F32.S32 R21, R19 ;  /* 0x0000001300157245 */ /* 0x001fca0000201400 */
[----:B------:R0:W-:Y:S04]  /*0b10*/  STG.E desc[UR4][R12.64], R21 ;  /* 0x000000150c007986 */ /* 0x0001e8000c101904 */
[----:B------:R-:W2:Y:S01]  /*0b20*/  LDG.E R14, desc[UR4][R14.64] ;  /* 0x000000040e0e7981 */ /* 0x000ea2000c1e1900 */
[----:B------:R-:W-:Y:S02]  /*0b30*/  IMAD.IADD R20, R8, 0x1, R18 ;  /* 0x0000000108147824 */ /* 0x000fe400078e0212 */
[----:B------:R-:W-:-:S03]  /*0b40*/  VIADD R17, R11, 0x40 ;  /* 0x000000400b117836 */ /* 0x000fc60000000000 */
[----:B------:R-:W-:Y:S02]  /*0b50*/  IADD3 R23, P2, PT, R5, R20, RZ ;  /* 0x0000001405177210 */ /* 0x000fe40007f5e0ff */
[----:B------:R-:W-:-:S03]  /*0b60*/  IADD3 R19, P1, PT, R4, R17, RZ ;  /* 0x0000001104137210 */ /* 0x000fc60007f3e0ff */
[----:B------:R-:W-:Y:S01]  /*0b70*/  IMAD.X R26, RZ, RZ, R10, P2 ;  /* 0x000000ffff1a7224 */ /* 0x000fe200010e060a */
[----:B------:R-:W-:Y:S01]  /*0b80*/  LEA R16, P2, R23, UR8, 0x2 ;  /* 0x0000000817107c11 */ /* 0x000fe2000f8410ff */
        /* <DEDUP_REMOVED lines=8> */
[----:B------:R-:W-:Y:S02]  /*0c10*/  VIADD R13, R11, 0x60 ;  /* 0x000000600b0d7836 */ /* 0x000fe40000000000 */
[----:B------:R-:W-:-:S03]  /*0c20*/  IMAD.IADD R20, R8, 0x1, R20 ;  /* 0x0000000108147824 */ /* 0x000fc600078e0214 */
        /* <DEDUP_REMOVED lines=8> */
[----:B--2---:R-:W1:Y:S02]  /*0cb0*/  F2I.TRUNC.NTZ R11, R18 ;  /* 0x00000012000b7305 */ /* 0x004e64000020f100 */
[----:B-1----:R-:W-:-:S05]  /*0cc0*/  I2FP.F32.S32 R11, R11 ;  /* 0x0000000b000b7245 */ /* 0x002fca0000201400 */
[----:B------:R1:W-:Y:S04]  /*0cd0*/  STG.E desc[UR4][R14.64], R11 ;  /* 0x0000000b0e007986 */ /* 0x0003e8000c101904 */
[----:B------:R-:W2:Y:S01]  /*0ce0*/  LDG.E R12, desc[UR4][R12.64] ;  /* 0x000000040c0c7981 */ /* 0x000ea2000c1e1900 */
[----:B------:R-:W-:Y:S02]  /*0cf0*/  IMAD.IADD R20, R8, 0x1, R20 ;  /* 0x0000000108147824 */ /* 0x000fe400078e0214 */
[----:B------:R-:W-:-:S03]  /*0d00*/  VIADD R6, R6, 0x4 ;  /* 0x0000000406067836 */ /* 0x000fc60000000000 */
[----:B------:R-:W-:-:S05]  /*0d10*/  IADD3 R20, P1, PT, R5, R20, RZ ;  /* 0x0000001405147210 */ /* 0x000fca0007f3e0ff */
[----:B0-----:R-:W-:Y:S01]  /*0d20*/  IMAD.X R17, RZ, RZ, R10, P1 ;  /* 0x000000ffff117224 */ /* 0x001fe200008e060a */
[----:B------:R-:W-:-:S04]  /*0d30*/  LEA R16, P1, R20, UR8, 0x2 ;  /* 0x0000000814107c11 */ /* 0x000fc8000f8210ff */
[----:B------:R-:W-:Y:S01]  /*0d40*/  LEA.HI.X R17, R20, UR9, R17, 0x2, P1 ;  /* 0x0000000914117c11 */ /* 0x000fe200088f1411 */
[----:B--2---:R-:W0:Y:S02]  /*0d50*/  F2I.TRUNC.NTZ R18, R12 ;  /* 0x0000000c00127305 */ /* 0x004e24000020f100 */
[----:B0-----:R-:W-:-:S05]  /*0d60*/  I2FP.F32.S32 R19, R18 ;  /* 0x0000001200137245 */ /* 0x001fca0000201400 */
[----:B------:R1:W-:Y:S02]  /*0d70*/  STG.E desc[UR4][R16.64], R19 ;  /* 0x0000001310007986 */ /* 0x0003e4000c101904 */
.L_x_2:
[----:B------:R-:W-:Y:S05]  /*0d80*/  @!P0 EXIT ;  /* 0x000000000000894d */ /* 0x000fea0003800000 */
[----:B------:R-:W-:Y:S02]  /*0d90*/  ISETP.NE.AND P1, PT, R2, 0x1, PT ;  /* 0x000000010200780c */ /* 0x000fe40003f25270 */
[----:B------:R-:W-:-:S11]  /*0da0*/  LOP3.LUT P0, RZ, R0, 0x20, RZ, 0xc0, !PT ;  /* 0x0000002000ff7812 */ /* 0x000fd6000780c0ff */
[----:B------:R-:W-:Y:S05]  /*0db0*/  @!P1 BRA `(.L_x_3) ;  /* 0x00000000007c9947 */ /* 0x000fea0003800000 */
[----:B------:R-:W0:Y:S01]  /*0dc0*/  LDCU.64 UR6, c[0x0][0x388] ;  /* 0x00007100ff0677ac */ /* 0x000e220008000a00 */
[----:B-1----:R-:W-:Y:S01]  /*0dd0*/  IMAD R11, R6, 0x20, R7 ;  /* 0x00000020060b7824 */ /* 0x002fe200078e0207 */
        /* <DEDUP_REMOVED lines=22> */
[----:B------:R-:W-:-:S05]  /*0f40*/  IADD3 R2, P1, PT, R5, R2, RZ ;  /* 0x0000000205027210 */ /* 0x000fca0007f3e0ff */
[----:B------:R-:W-:Y:S01]  /*0f50*/  IMAD.X R17, RZ, RZ, R10, P1 ;  /* 0x000000ffff117224 */ /* 0x000fe200008e060a */
[----:B------:R-:W-:-:S04]  /*0f60*/  LEA R16, P1, R2, UR8, 0x2 ;  /* 0x0000000802107c11 */ /* 0x000fc8000f8210ff */
[----:B------:R-:W-:Y:S01]  /*0f70*/  LEA.HI.X R17, R2, UR9, R17, 0x2, P1 ;  /* 0x0000000902117c11 */ /* 0x000fe200088f1411 */
[----:B--2---:R-:W1:Y:S02]  /*0f80*/  F2I.TRUNC.NTZ R0, R14 ;  /* 0x0000000e00007305 */ /* 0x004e64000020f100 */
[----:B-1----:R-:W-:-:S05]  /*0f90*/  I2FP.F32.S32 R19, R0 ;  /* 0x0000000000137245 */ /* 0x002fca0000201400 */
[----:B------:R0:W-:Y:S02]  /*0fa0*/  STG.E desc[UR4][R16.64], R19 ;  /* 0x0000001310007986 */ /* 0x0001e4000c101904 */
.L_x_3:
[----:B------:R-:W-:Y:S05]  /*0fb0*/  @!P0 EXIT ;  /* 0x000000000000894d */ /* 0x000fea0003800000 */
[----:B------:R-:W0:Y:S01]  /*0fc0*/  LDCU.64 UR6, c[0x0][0x388] ;  /* 0x00007100ff0677ac */ /* 0x000e220008000a00 */
[----:B------:R-:W-:-:S05]  /*0fd0*/  IMAD R7, R6, 0x20, R7 ;  /* 0x0000002006077824 */ /* 0x000fca00078e0207 */
[----:B------:R-:W-:-:S05]  /*0fe0*/  IADD3 R7, P0, PT, R4, R7, RZ ;  /* 0x0000000704077210 */ /* 0x000fca0007f1e0ff */
[----:B------:R-:W-:Y:S01]  /*0ff0*/  IMAD.X R0, RZ, RZ, R9, P0 ;  /* 0x000000ffff007224 */ /* 0x000fe200000e0609 */
[----:B0-----:R-:W-:-:S04]  /*1000*/  LEA R12, P0, R7, UR6, 0x2 ;  /* 0x00000006070c7c11 */ /* 0x001fc8000f8010ff */
[----:B------:R-:W-:Y:S01]  /*1010*/  LEA.HI.X R13, R7, UR7, R0, 0x2, P0 ;  /* 0x00000007070d7c11 */ /* 0x000fe200080f1400 */
[----:B------:R-:W0:Y:S04]  /*1020*/  LDCU.64 UR6, c[0x0][0x398] ;  /* 0x00007300ff0677ac */ /* 0x000e280008000a00 */
[----:B------:R-:W3:Y:S01]  /*1030*/  LDG.E R12, desc[UR4][R12.64] ;  /* 0x000000040c0c7981 */ /* 0x000ee2000c1e1900 */
[----:B------:R-:W-:-:S05]  /*1040*/  IMAD R6, R8, R6, R3 ;  /* 0x0000000608067224 */ /* 0x000fca00078e0203 */
[----:B------:R-:W-:-:S05]  /*1050*/  IADD3 R6, P0, PT, R5, R6, RZ ;  /* 0x0000000605067210 */ /* 0x000fca0007f1e0ff */
[----:B------:R-:W-:Y:S01]  /*1060*/  IMAD.X R3, RZ, RZ, R10, P0 ;  /* 0x000000ffff037224 */ /* 0x000fe200000e060a */
[----:B0-----:R-:W-:-:S04]  /*1070*/  LEA R2, P0, R6, UR6, 0x2 ;  /* 0x0000000606027c11 */ /* 0x001fc8000f8010ff */
[----:B------:R-:W-:Y:S01]  /*1080*/  LEA.HI.X R3, R6, UR7, R3, 0x2, P0 ;  /* 0x0000000706037c11 */ /* 0x000fe200080f1403 */
[----:B---3--:R-:W0:Y:S02]  /*1090*/  F2I.TRUNC.NTZ R0, R12 ;  /* 0x0000000c00007305 */ /* 0x008e24000020f100 */
[----:B0-----:R-:W-:-:S05]  /*10a0*/  I2FP.F32.S32 R5, R0 ;  /* 0x0000000000057245 */ /* 0x001fca0000201400 */
[----:B------:R-:W-:Y:S01]  /*10b0*/  STG.E desc[UR4][R2.64], R5 ;  /* 0x0000000502007986 */ /* 0x000fe2000c101904 */
[----:B------:R-:W-:Y:S05]  /*10c0*/  EXIT ;  /* 0x000000000000794d */ /* 0x000fea0003800000 */
.L_x_4:
[----:B------:R-:W-:-:S00]  /*10d0*/  BRA `(.L_x_4) ;  /* 0xfffffffc00fc7947 */ /* 0x000fc0000383ffff */
[----:B------:R-:W-:-:S00]  /*10e0*/  NOP ;  /* 0x0000000000007918 */ /* 0x000fc00000000000 */
        /* <DEDUP_REMOVED lines=9> */
.L_x_11:


//--------------------- .text._ZN2Z218MatTransposeKernelENS_6MatrixES0_ --------------------------
	.section	.text._ZN2Z218MatTransposeKernelENS_6MatrixES0_,"ax",@progbits
	.align	128
        .global         _ZN2Z218MatTransposeKernelENS_6MatrixES0_
        .type           _ZN2Z218MatTransposeKernelENS_6MatrixES0_,@function
        .size           _ZN2Z218MatTransposeKernelENS_6MatrixES0_,(.L_x_12 - _ZN2Z218MatTransposeKernelENS_6MatrixES0_)
        .other          _ZN2Z218MatTransposeKernelENS_6MatrixES0_,@"STO_CUDA_ENTRY STV_DEFAULT"
_ZN2Z218MatTransposeKernelENS_6MatrixES0_:
.text._ZN2Z218MatTransposeKernelENS_6MatrixES0_:
[----:B------:R-:W-:Y:S08]  /*0000*/  LDC R1, c[0x0][0x37c] ;  /* 0x0000df00ff017b82 */ /* 0x000ff00000000800 */
[----:B------:R-:W0:Y:S02]  /*0010*/  LDC R0, c[0x0][0x380] ;  /* 0x0000e000ff007b82 */ /* 0x000e240000000800 */
[----:B0-----:R-:W-:-:S13]  /*0020*/  ISETP.GE.U32.AND P0, PT, R0, 0x20, PT ;  /* 0x000000200000780c */ /* 0x001fda0003f06070 */
[----:B------:R-:W-:Y:S05]  /*0030*/  @!P0 EXIT ;  /* 0x000000000000894d */ /* 0x000fea0003800000 */
[----:B------:R-:W0:Y:S01]  /*0040*/  S2R R7, SR_TID.X ;  /* 0x0000000000077919 */ /* 0x000e220000002100 */
[----:B------:R-:W1:Y:S01]  /*0050*/  S2UR UR5, SR_CgaCtaId ;  /* 0x00000000000579c3 */ /* 0x000e620000008800 */
[----:B------:R-:W-:Y:S01]  /*0060*/  SHF.R.U32.HI R10, RZ, 0x5, R0 ;  /* 0x00000005ff0a7819 */ /* 0x000fe20000011600 */
[----:B------:R-:W2:Y:S01]  /*0070*/  LDCU UR8, c[0x0][0x384] ;  /* 0x00007080ff0877ac */ /* 0x000ea20008000800 */
[----:B------:R-:W3:Y:S01]  /*0080*/  S2R R3, SR_CTAID.Y ;  /* 0x0000000000037919 */ /* 0x000ee20000002600 */
[----:B------:R-:W-:Y:S02]  /*0090*/  IMAD.MOV.U32 R11, RZ, RZ, RZ ;  /* 0x000000ffff0b7224 */ /* 0x000fe400078e00ff */
[----:B------:R-:W-:Y:S01]  /*00a0*/  VIADD R4, R10, 0xffffffff ;  /* 0xffffffff0a047836 */ /* 0x000fe20000000000 */
[----:B------:R-:W2:Y:S01]  /*00b0*/  S2R R6, SR_TID.Y ;  /* 0x0000000000067919 */ /* 0x000ea20000002200 */
[----:B------:R-:W4:Y:S01]  /*00c0*/  LDC R2, c[0x0][0x394] ;  /* 0x0000e500ff027b82 */ /* 0x000f220000000800 */
[----:B------:R-:W-:Y:S01]  /*00d0*/  UMOV UR4, 0x400 ;  /* 0x0000040000047882 */ /* 0x000fe20000000000 */
[----:B------:R-:W0:Y:S01]  /*00e0*/  LDCU.64 UR6, c[0x0][0x358] ;  /* 0x00006b00ff0677ac */ /* 0x000e220008000a00 */
[----:B------:R-:W-:Y:S01]  /*00f0*/  ISETP.GE.U32.AND P0, PT, R4, 0x7, PT ;  /* 0x000000070400780c */ /* 0x000fe20003f06070 */
[----:B-1----:R-:W-:-:S06]  /*0100*/  ULEA UR4, UR5, UR4, 0x18 ;  /* 0x0000000405047291 */ /* 0x002fcc000f8ec0ff */
[----:B0-----:R-:W-:Y:S01]  /*0110*/  LEA R5, R7, UR4, 0x7 ;  /* 0x0000000407057c11 */ /* 0x001fe2000f8e38ff */
[----:B----4-:R-:W-:Y:S02]  /*0120*/  IMAD.SHL.U32 R8, R2, 0x20, RZ ;  /* 0x0000002002087824 */ /* 0x010fe400078e00ff */
[----:B---3--:R-:W-:Y:S02]  /*0130*/  IMAD.SHL.U32 R3, R3, 0x20, RZ ;  /* 0x0000002003037824 */ /* 0x008fe400078e00ff */
[----:B--2---:R-:W-:Y:S02]  /*0140*/  IMAD R4, R7, UR8, R6 ;  /* 0x0000000807047c24 */ /* 0x004fe4000f8e0206 */
[C---:B------:R-:W-:Y:S02]  /*0150*/  IMAD R5, R6.reuse, 0x4, R5 ;  /* 0x0000000406057824 */ /* 0x040fe400078e0205 */
[----:B------:R-:W-:Y:S01]  /*0160*/  IMAD R6, R6, R2, R7 ;  /* 0x0000000206067224 */ /* 0x000fe200078e0207 */
[----:B------:R-:W-:Y:S01]  /*0170*/  SHF.R.S32.HI R7, RZ, 0x1f, R4 ;  /* 0x0000001fff077819 */ /* 0x000fe20000011404 */
[----:B------:R-:W-:-:S03]  /*0180*/  IMAD R24, R3, UR8, RZ ;  /* 0x0000000803187c24 */ /* 0x000fc6000f8e02ff */
[----:B------:R-:W-:Y:S01]  /*0190*/  SHF.R.S32.HI R9, RZ, 0x1f, R6 ;  /* 0x0000001fff097819 */ /* 0x000fe20000011406 */
[----:B------:R-:W-:Y:S06]  /*01a0*/  @!P0 BRA `(.L_x_5) ;  /* 0x00000008000c8947 */ /* 0x000fec0003800000 */
        /* <DEDUP_REMOVED lines=13> */
.L_x_6:
[----:B--2---:R-:W-:-:S05]  /*0280*/  VIADD R17, R24, 0xffffff80 ;  /* 0xffffff8018117836 */ /* 0x004fca0000000000 */
[----:B------:R-:W-:-:S05]  /*0290*/  IADD3 R17, P0, PT, R4, R17, RZ ;  /* 0x0000001104117210 */ /* 0x000fca0007f1e0ff */
[----:B------:R-:W-:Y:S01]  /*02a0*/  IMAD.X R18, RZ, RZ, R7, P0 ;  /* 0x000000ffff127224 */ /* 0x000fe200000e0607 */
[----:B0-----:R-:W-:-:S04]  /*02b0*/  LEA R16, P0, R17, UR4, 0x2 ;  /* 0x0000000411107c11 */ /* 0x001fc8000f8010ff */
[----:B------:R-:W-:-:S05]  /*02c0*/  LEA.HI.X R17, R17, UR5, R18, 0x2, P0 ;  /* 0x0000000511117c11 */ /* 0x000fca00080f1412 */
[----:B------:R-:W2:Y:S01]  /*02d0*/  LDG.E R16, desc[UR6][R16.64] ;  /* 0x0000000610107981 */ /* 0x000ea2000c1e1900 */
[----:B------:R-:W-:Y:S01]  /*02e0*/  VIADD R19, R24, 0xffffffa0 ;  /* 0xffffffa018137836 */ /* 0x000fe20000000000 */
[----:B------:R-:W-:-:S04]  /*02f0*/  IADD3 R21, P0, PT, R6, R12, RZ ;  /* 0x0000000c06157210 */ /* 0x000fc80007f1e0ff */
[----:B------:R-:W-:Y:S01]  /*0300*/  IADD3 R19, P1, PT, R4, R19, RZ ;  /* 0x0000001304137210 */ /* 0x000fe20007f3e0ff */
[----:B------:R-:W-:Y:S01]  /*0310*/  IMAD.X R28, RZ, RZ, R9, P0 ;  /* 0x000000ffff1c7224 */ /* 0x000fe200000e0609 */
[----:B-1----:R-:W-:-:S03]  /*0320*/  LEA R22, P0, R21, UR8, 0x2 ;  /* 0x0000000815167c11 */ /* 0x002fc6000f8010ff */
[----:B------:R-:W-:Y:S01]  /*0330*/  IMAD.X R26, RZ, RZ, R7, P1 ;  /* 0x000000ffff1a7224 */ /* 0x000fe200008e0607 */
[----:B------:R-:W-:Y:S02]  /*0340*/  LEA R20, P1, R19, UR4, 0x2 ;  /* 0x0000000413147c11 */ /* 0x000fe4000f8210ff */
[----:B------:R-:W-:Y:S02]  /*0350*/  LEA.HI.X R23, R21, UR9, R28, 0x2, P0 ;  /* 0x0000000915177c11 */ /* 0x000fe400080f141c */
[----:B------:R-:W-:Y:S01]  /*0360*/  LEA.HI.X R21, R19, UR5, R26, 0x2, P1 ;  /* 0x0000000513157c11 */ /* 0x000fe200088f141a */
[----:B--2---:R-:W0:Y:S02]  /*0370*/  F2I.TRUNC.NTZ R18, R16 ;  /* 0x0000001000127305 */ /* 0x004e24000020f100 */
[----:B0-----:R-:W-:-:S05]  /*0380*/  I2FP.F32.S32 R26, R18 ;  /* 0x00000012001a7245 */ /* 0x001fca0000201400 */
[----:B------:R0:W-:Y:S04]  /*0390*/  STG.E desc[UR6][R22.64], R26 ;  /* 0x0000001a16007986 */ /* 0x0001e8000c101906 */
[----:B------:R1:W2:Y:S01]  /*03a0*/  LDG.E R20, desc[UR6][R20.64] ;  /* 0x0000000614147981 */ /* 0x0002a2000c1e1900 */
[----:B------:R-:W-:Y:S01]  /*03b0*/  VIADD R17, R24, 0xffffffc0 ;  /* 0xffffffc018117836 */ /* 0x000fe20000000000 */
[----:B------:R-:W-:-:S04]  /*03c0*/  IADD3 R19, P0, PT, R6, R11, RZ ;  /* 0x0000000b06137210 */ /* 0x000fc80007f1e0ff */
[----:B------:R-:W-:Y:S01]  /*03d0*/  IADD3 R17, P1, PT, R4, R17, RZ ;  /* 0x0000001104117210 */ /* 0x000fe20007f3e0ff */
[----:B0-----:R-:W-:Y:S01]  /*03e0*/  IMAD.X R22, RZ, RZ, R9, P0 ;  /* 0x000000ffff167224 */ /* 0x001fe200000e0609 */
[----:B------:R-:W-:-:S03]  /*03f0*/  LEA R18, P0, R19, UR8, 0x2 ;  /* 0x0000000813127c11 */ /* 0x000fc6000f8010ff */
[----:B-1----:R-:W-:Y:S01]  /*0400*/  IMAD.X R21, RZ, RZ, R7, P1 ;  /* 0x000000ffff157224 */ /* 0x002fe200008e0607 */
        /* <DEDUP_REMOVED lines=20> */
[----:B------:R-:W-:Y:S02]  /*0550*/  IADD3 R19, P0, PT, R6, R15, RZ ;  /* 0x0000000f06137210 */ /* 0x000fe40007f1e0ff */
[----:B------:R-:W-:-:S03]  /*0560*/  IADD3 R17, P1, PT, R4, R24, RZ ;  /* 0x0000001804117210 */ /* 0x000fc60007f3e0ff */
[----:B0-----:R-:W-:Y:S01]  /*0570*/  IMAD.X R22, RZ, RZ, R9, P0 ;  /* 0x000000ffff167224 */ /* 0x001fe200000e0609 */
[----:B------:R-:W-:Y:S01]  /*0580*/  LEA R18, P0, R19, UR8, 0x2 ;  /* 0x0000000813127c11 */ /* 0x000fe2000f8010ff */
        /* <DEDUP_REMOVED lines=21> */
[----:B------:R-:W-:-:S05]  /*06e0*/  VIADD R17, R24, 0x40 ;  /* 0x0000004018117836 */ /* 0x000fca0000000000 */
[----:B------:R-:W-:Y:S02]  /*06f0*/  IADD3 R19, P1, PT, R4, R17, RZ ;  /* 0x0000001104137210 */ /* 0x000fe40007f3e0ff */
[----:B0-----:R-:W-:-:S03]  /*0700*/  IADD3 R22, P0, PT, R6, R27, RZ ;  /* 0x0000001b06167210 */ /* 0x001fc60007f1e0ff */
[----:B-1----:R-:W-:Y:S01]  /*0710*/  IMAD.X R21, RZ, RZ, R7, P1 ;  /* 0x000000ffff157224 */ /* 0x002fe200008e0607 */
[C---:B------:R-:W-:Y:S01]  /*0720*/  LEA R18, P1, R19.reuse, UR4, 0x2 ;  /* 0x0000000413127c11 */ /* 0x040fe2000f8210ff */
[----:B------:R-:W-:Y:S01]  /*0730*/  IMAD.X R17, RZ, RZ, R9, P0 ;  /* 0x000000ffff117224 */ /* 0x000fe200000e0609 */
[C---:B------:R-:W-:Y:S02]  /*0740*/  LEA R16, P0, R22.reuse, UR8, 0x2 ;  /* 0x0000000816107c11 */ /* 0x040fe4000f8010ff */
        /* <DEDUP_REMOVED lines=8> */
[----:B-1----:R-:W-:-:S03]  /*07d0*/  IADD3 R19, P0, PT, R6, R29, RZ ;  /* 0x0000001d06137210 */ /* 0x002fc60007f1e0ff */
[----:B0-----:R-:W-:Y:S01]  /*07e0*/  IMAD.X R16, RZ, RZ, R7, P1 ;  /* 0x000000ffff107224 */ /* 0x001fe200008e0607 */
        /* <DEDUP_REMOVED lines=28> */
[----:B------:R0:W-:Y:S01]  /*09b0*/  STS [R5], R22 ;  /* 0x0000001605007388 */ /* 0x0001e20000000800 */
[----:B------:R-:W-:-:S04]  /*09c0*/  SHF.R.U32.HI R11, RZ, 0x5, R0 ;  /* 0x00000005ff0b7819 */ /* 0x000fc80000011600 */
[----:B------:R-:W-:-:S07]  /*09d0*/  LOP3.LUT R11, R11, 0x7fffff8, RZ, 0xc0, !PT ;  /* 0x07fffff80b0b7812 */ /* 0x000fce00078ec0ff */
.L_x_5:
[----:B------:R-:W-:-:S04]  /*09e0*/  SHF.R.U32.HI R10, RZ, 0x5, R0 ;  /* 0x00000005ff0a7819 */ /* 0x000fc80000011600 */
[----:B------:R-:W-:-:S04]  /*09f0*/  LOP3.LUT R12, R10, 0x7, RZ, 0xc0, !PT ;  /* 0x000000070a0c7812 */ /* 0x000fc800078ec0ff */
[----:B------:R-:W-:-:S13]  /*0a00*/  ISETP.NE.AND P0, PT, R12, RZ, PT ;  /* 0x000000ff0c00720c */ /* 0x000fda0003f05270 */
[----:B------:R-:W-:Y:S05]  /*0a10*/  @!P0 EXIT ;  /* 0x000000000000894d */ /* 0x000fea0003800000 */
[----:B------:R-:W1:Y:S01]  /*0a20*/  LDC R2, c[0x0][0x384] ;  /* 0x0000e100ff027b82 */ /* 0x000e620000000800 */
[----:B------:R-:W-:Y:S02]  /*0a30*/  ISETP.GE.U32.AND P1, PT, R12, 0x4, PT ;  /* 0x000000040c00780c */ /* 0x000fe40003f26070 */
[----:B------:R-:W-:Y:S01]  /*0a40*/  LOP3.LUT P0, R10, R10, 0x3, RZ, 0xc0, !PT ;  /* 0x000000030a0a7812 */ /* 0x000fe2000780c0ff */
[----:B-1----:R-:W-:-:S10]  /*0a50*/  IMAD R2, R3, R2, RZ ;  /* 0x0000000203027224 */ /* 0x002fd400078e02ff */
[----:B------:R-:W-:Y:S05]  /*0a60*/  @!P1 BRA `(.L_x_7) ;  /* 0x0000000000f09947 */ /* 0x000fea0003800000 */
[----:B------:R-:W1:Y:S01]  /*0a70*/  LDCU.64 UR4, c[0x0][0x388] ;  /* 0x00007100ff0477ac */ /* 0x000e620008000a00 */
[----:B--2---:R-:W-:Y:S01]  /*0a80*/  IMAD R21, R11, 0x20, R2 ;  /* 0x000000200b157824 */ /* 0x004fe200078e0202 */
[----:B------:R-:W2:Y:S04]  /*0a90*/  LDCU.64 UR8, c[0x0][0x398] ;  /* 0x00007300ff0877ac */ /* 0x000ea80008000a00 */
[----:B------:R-:W-:-:S05]  /*0aa0*/  IADD3 R12, P1, PT, R4, R21, RZ ;  /* 0x00000015040c7210 */ /* 0x000fca0007f3e0ff */
[----:B------:R-:W-:Y:S01]  /*0ab0*/  IMAD.X R13, RZ, RZ, R7, P1 ;  /* 0x000000ffff0d7224 */ /* 0x000fe200008e0607 */
[----:B-1----:R-:W-:-:S04]  /*0ac0*/  LEA R16, P1, R12, UR4, 0x2 ;  /* 0x000000040c107c11 */ /* 0x002fc8000f8210ff */
[----:B------:R-:W-:-:S05]  /*0ad0*/  LEA.HI.X R17, R12, UR5, R13, 0x2, P1 ;  /* 0x000000050c117c11 */ /* 0x000fca00088f140d */
[----:B------:R-:W3:Y:S01]  /*0ae0*/  LDG.E R16, desc[UR6][R16.64] ;  /* 0x0000000610107981 */ /* 0x000ee2000c1e1900 */
[----:B------:R-:W-:Y:S02]  /*0af0*/  IMAD R19, R8, R11, R3 ;  /* 0x0000000b08137224 */ /* 0x000fe400078e0203 */
[----:B------:R-:W-:-:S03]  /*0b00*/  VIADD R13, R21, 0x20 ;  /* 0x00000020150d7836 */ /* 0x000fc60000000000 */
[----:B0-----:R-:W-:Y:S02]  /*0b10*/  IADD3 R22, P2, PT, R6, R19, RZ ;  /* 0x0000001306167210 */ /* 0x001fe40007f5e0ff */
[----:B------:R-:W-:-:S03]  /*0b20*/  IADD3 R15, P1, PT, R4, R13, RZ ;  /* 0x0000000d040f7210 */ /* 0x000fc60007f3e0ff */
[----:B------:R-:W-:Y:S01]  /*0b30*/  IMAD.X R13, RZ, RZ, R9, P2 ;  /* 0x000000ffff0d7224 */ /* 0x000fe200010e0609 */
[C---:B--2---:R-:W-:Y:S01]  /*0b40*/  LEA R12, P2, R22.reuse, UR8, 0x2 ;  /* 0x00000008160c7c11 */ /* 0x044fe2000f8410ff */
[----:B------:R-:W-:Y:S01]  /*0b50*/  IMAD.X R20, RZ, RZ, R7, P1 ;  /* 0x000000ffff147224 */ /* 0x000fe200008e0607 */
[C---:B------:R-:W-:Y:S02]  /*0b60*/  LEA R14, P1, R15.reuse, UR4, 0x2 ;  /* 0x000000040f0e7c11 */ /* 0x040fe4000f8210ff */
[----:B------:R-:W-:Y:S02]  /*0b70*/  LEA.HI.X R13, R22, UR9, R13, 0x2, P2 ;  /* 0x00000009160d7c11 */ /* 0x000fe400090f140d */
[----:B------:R-:W-:Y:S01]  /*0b80*/  LEA.HI.X R15, R15, UR5, R20, 0x2, P1 ;  /* 0x000000050f0f7c11 */ /* 0x000fe200088f1414 */
[----:B---3--:R-:W0:Y:S02]  /*0b90*/  F2I.TRUNC.NTZ R18, R16 ;  /* 0x0000001000127305 */ /* 0x008e24000020f100 */
        /* <DEDUP_REMOVED lines=34> */
[----:B------:R-:W-:Y:S01]  /*0dc0*/  IMAD.X R20, RZ, RZ, R9, P1 ;  /* 0x000000ffff147224 */ /* 0x000fe200008e0609 */
[----:B0-----:R-:W-:-:S04]  /*0dd0*/  LEA R16, P1, R25, UR8, 0x2 ;  /* 0x0000000819107c11 */ /* 0x001fc8000f8210ff */
[----:B------:R-:W-:Y:S01]  /*0de0*/  LEA.HI.X R17, R25, UR9, R20, 0x2, P1 ;  /* 0x0000000919117c11 */ /* 0x000fe200088f1414 */
[----:B--2---:R-:W0:Y:S01]  /*0df0*/  F2I.TRUNC.NTZ R18, R12 ;  /* 0x0000000c00127305 */ /* 0x004e22000020f100 */
[----:B------:R1:W-:Y:S01]  /*0e00*/  STS [R5], R12 ;  /* 0x0000000c05007388 */ /* 0x0003e20000000800 */
[----:B0-----:R-:W-:-:S05]  /*0e10*/  I2FP.F32.S32 R21, R18 ;  /* 0x0000001200157245 */ /* 0x001fca0000201400 */
[----:B------:R1:W-:Y:S02]  /*0e20*/  STG.E desc[UR6][R16.64], R21 ;  /* 0x0000001510007986 */ /* 0x0003e4000c101906 */
.L_x_7:
[----:B------:R-:W-:Y:S05]  /*0e30*/  @!P0 EXIT ;  /* 0x000000000000894d */ /* 0x000fea0003800000 */
[----:B------:R-:W-:Y:S02]  /*0e40*/  ISETP.NE.AND P1, PT, R10, 0x1, PT ;  /* 0x000000010a00780c */ /* 0x000fe40003f25270 */
[----:B------:R-:W-:-:S11]  /*0e50*/  LOP3.LUT P0, RZ, R0, 0x20, RZ, 0xc0, !PT ;  /* 0x0000002000ff7812 */ /* 0x000fd6000780c0ff */
[----:B------:R-:W-:Y:S05]  /*0e60*/  @!P1 BRA `(.L_x_8) ;  /* 0x0000000000809947 */ /* 0x000fea0003800000 */
[----:B------:R-:W2:Y:S01]  /*0e70*/  LDCU.64 UR4, c[0x0][0x388] ;  /* 0x00007100ff0477ac */ /* 0x000ea20008000a00 */
[----:B------:R-:W-:Y:S01]  /*0e80*/  IMAD R13, R11, 0x20, R2 ;  /* 0x000000200b0d7824 */ /* 0x000fe200078e0202 */
[----:B------:R-:W3:Y:S04]  /*0e90*/  LDCU.64 UR8, c[0x0][0x398] ;  /* 0x00007300ff0877ac */ /* 0x000ee80008000a00 */
[----:B------:R-:W-:-:S05]  /*0ea0*/  IADD3 R0, P1, PT, R4, R13, RZ ;  /* 0x0000000d04007210 */ /* 0x000fca0007f3e0ff */
[----:B-1----:R-:W-:Y:S01]  /*0eb0*/  IMAD.X R15, RZ, RZ, R7, P1 ;  /* 0x000000ffff0f7224 */ /* 0x002fe200008e0607 */
[----:B--2---:R-:W-:-:S04]  /*0ec0*/  LEA R16, P1, R0, UR4, 0x2 ;  /* 0x0000000400107c11 */ /* 0x004fc8000f8210ff */
[----:B------:R-:W-:-:S05]  /*0ed0*/  LEA.HI.X R17, R0, UR5, R15, 0x2, P1 ;  /* 0x0000000500117c11 */ /* 0x000fca00088f140f */
[----:B------:R-:W2:Y:S01]  /*0ee0*/  LDG.E R16, desc[UR6][R16.64] ;  /* 0x0000000610107981 */ /* 0x000ea2000c1e1900 */
[----:B------:R-:W-:Y:S02]  /*0ef0*/  IMAD R21, R8, R11, R3 ;  /* 0x0000000b08157224 */ /* 0x000fe400078e0203 */
[----:B------:R-:W-:-:S03]  /*0f00*/  VIADD R13, R13, 0x20 ;  /* 0x000000200d0d7836 */ /* 0x000fc60000000000 */
[----:B------:R-:W-:Y:S02]  /*0f10*/  IADD3 R10, P2, PT, R6, R21, RZ ;  /* 0x00000015060a7210 */ /* 0x000fe40007f5e0ff */
[----:B------:R-:W-:-:S03]  /*0f20*/  IADD3 R15, P1, PT, R4, R13, RZ ;  /* 0x0000000d040f7210 */ /* 0x000fc60007f3e0ff */
[----:B------:R-:W-:Y:S01]  /*0f30*/  IMAD.X R13, RZ, RZ, R9, P2 ;  /* 0x000000ffff0d7224 */ /* 0x000fe200010e0609 */
[C---:B---3--:R-:W-:Y:S01]  /*0f40*/  LEA R12, P2, R10.reuse, UR8, 0x2 ;  /* 0x000000080a0c7c11 */ /* 0x048fe2000f8410ff */
[----:B------:R-:W-:Y:S01]  /*0f50*/  IMAD.X R18, RZ, RZ, R7, P1 ;  /* 0x000000ffff127224 */ /* 0x000fe200008e0607 */
[C---:B------:R-:W-:Y:S02]  /*0f60*/  LEA R14, P1, R15.reuse, UR4, 0x2 ;  /* 0x000000040f0e7c11 */ /* 0x040fe4000f8210ff */
        /* <DEDUP_REMOVED lines=12> */
[----:B--2---:R-:W1:Y:S01]  /*1030*/  F2I.TRUNC.NTZ R0, R14 ;  /* 0x0000000e00007305 */ /* 0x004e62000020f100 */
[----:B------:R3:W-:Y:S01]  /*1040*/  STS [R5], R14 ;  /* 0x0000000e05007388 */ /* 0x0007e20000000800 */
[----:B-1----:R-:W-:-:S05]  /*1050*/  I2FP.F32.S32 R21, R0 ;  /* 0x0000000000157245 */ /* 0x002fca0000201400 */
[----:B------:R3:W-:Y:S02]  /*1060*/  STG.E desc[UR6][R16.64], R21 ;  /* 0x0000001510007986 */ /* 0x0007e4000c101906 */
.L_x_8:
[----:B------:R-:W-:Y:S05]  /*1070*/  @!P0 EXIT ;  /* 0x000000000000894d */ /* 0x000fea0003800000 */
[----:B------:R-:W1:Y:S01]  /*1080*/  LDCU.64 UR4, c[0x0][0x388] ;  /* 0x00007100ff0477ac */ /* 0x000e620008000a00 */
[----:B---3--:R-:W-:-:S05]  /*1090*/  IMAD R13, R11, 0x20, R2 ;  /* 0x000000200b0d7824 */ /* 0x008fca00078e0202 */
[----:B------:R-:W-:-:S05]  /*10a0*/  IADD3 R13, P0, PT, R4, R13, RZ ;  /* 0x0000000d040d7210 */ /* 0x000fca0007f1e0ff */
[----:B------:R-:W-:Y:S01]  /*10b0*/  IMAD.X R0, RZ, RZ, R7, P0 ;  /* 0x000000ffff007224 */ /* 0x000fe200000e0607 */
[----:B-1----:R-:W-:-:S04]  /*10c0*/  LEA R12, P0, R13, UR4, 0x2 ;  /* 0x000000040d0c7c11 */ /* 0x002fc8000f8010ff */
[----:B------:R-:W-:Y:S01]  /*10d0*/  LEA.HI.X R13, R13, UR5, R0, 0x2, P0 ;  /* 0x000000050d0d7c11 */ /* 0x000fe200080f1400 */
[----:B------:R-:W1:Y:S04]  /*10e0*/  LDCU.64 UR4, c[0x0][0x398] ;  /* 0x00007300ff0477ac */ /* 0x000e680008000a00 */
[----:B------:R-:W3:Y:S01]  /*10f0*/  LDG.E R12, desc[UR6][R12.64] ;  /* 0x000000060c0c7981 */ /* 0x000ee2000c1e1900 */
[----:B------:R-:W-:-:S05]  /*1100*/  IMAD R3, R8, R11, R3 ;  /* 0x0000000b08037224 */ /* 0x000fca00078e0203 */
[----:B------:R-:W-:-:S05]  /*1110*/  IADD3 R3, P0, PT, R6, R3, RZ ;  /* 0x0000000306037210 */ /* 0x000fca0007f1e0ff */
[----:B------:R-:W-:Y:S01]  /*1120*/  IMAD.X R4, RZ, RZ, R9, P0 ;  /* 0x000000ffff047224 */ /* 0x000fe200000e0609 */
[----:B-1----:R-:W-:-:S04]  /*1130*/  LEA R2, P0, R3, UR4, 0x2 ;  /* 0x0000000403027c11 */ /* 0x002fc8000f8010ff */
[----:B------:R-:W-:Y:S01]  /*1140*/  LEA.HI.X R3, R3, UR5, R4, 0x2, P0 ;  /* 0x0000000503037c11 */ /* 0x000fe200080f1404 */
[----:B---3--:R-:W1:Y:S01]  /*1150*/  F2I.TRUNC.NTZ R0, R12 ;  /* 0x0000000c00007305 */ /* 0x008e62000020f100 */
[----:B------:R-:W-:Y:S01]  /*1160*/  STS [R5], R12 ;  /* 0x0000000c05007388 */ /* 0x000fe20000000800 */
[----:B-1----:R-:W-:-:S05]  /*1170*/  I2FP.F32.S32 R7, R0 ;  /* 0x0000000000077245 */ /* 0x002fca0000201400 */
[----:B------:R-:W-:Y:S01]  /*1180*/  STG.E desc[UR6][R2.64], R7 ;  /* 0x0000000702007986 */ /* 0x000fe2000c101906 */
[----:B------:R-:W-:Y:S05]  /*1190*/  EXIT ;  /* 0x000000000000794d */ /* 0x000fea0003800000 */
.L_x_9:
        /* <DEDUP_REMOVED lines=14> */
.L_x_12:


//--------------------- .text._ZN2Z121transposeMatrixDeviceEPf --------------------------
	.section	.text._ZN2Z121transposeMatrixDeviceEPf,"ax",@progbits
	.align	128
        .global         _ZN2Z121transposeMatrixDeviceEPf
        .type           _ZN2Z121transposeMatrixDeviceEPf,@function
        .size           _ZN2Z121transposeMatrixDeviceEPf,(.L_x_13 - _ZN2Z121transposeMatrixDeviceEPf)
        .other          _ZN2Z121transposeMatrixDeviceEPf,@"STO_CUDA_ENTRY STV_DEFAULT"
_ZN2Z121transposeMatrixDeviceEPf:
.text._ZN2Z121transposeMatrixDeviceEPf:
[----:B------:R-:W-:Y:S01]  /*0000*/  LDC R1, c[0x0][0x37c] ;  /* 0x0000df00ff017b82 */ /* 0x000fe20000000800 */
[----:B------:R-:W0:Y:S07]  /*0010*/  S2R R0, SR_CTAID.X ;  /* 0x0000000000007919 */ /* 0x000e2e0000002500 */
[----:B------:R-:W1:Y:S01]  /*0020*/  LDC.64 R4, c[0x0][0x380] ;  /* 0x0000e000ff047b82 */ /* 0x000e620000000a00 */
[----:B------:R-:W2:Y:S01]  /*0030*/  LDCU.64 UR4, c[0x0][0x358] ;  /* 0x00006b00ff0477ac */ /* 0x000ea20008000a00 */
[----:B------:R-:W0:Y:S01]  /*0040*/  S2R R3, SR_TID.X ;  /* 0x0000000000037919 */ /* 0x000e220000002100 */
[----:B------:R-:W3:Y:S01]  /*0050*/  S2R R7, SR_CTAID.Y ;  /* 0x0000000000077919 */ /* 0x000ee20000002600 */
[----:B------:R-:W3:Y:S01]  /*0060*/  S2R R2, SR_TID.Y ;  /* 0x0000000000027919 */ /* 0x000ee20000002200 */
[----:B0-----:R-:W-:-:S02]  /*0070*/  LEA R0, R0, R3, 0x5 ;  /* 0x0000000300007211 */ /* 0x001fc400078e28ff */
[----:B---3--:R-:W-:-:S05]  /*0080*/  LEA R7, R7, R2, 0x5 ;  /* 0x0000000207077211 */ /* 0x008fca00078e28ff */
[----:B------:R-:W-:-:S04]  /*0090*/  IMAD R3, R7, 0xc0, R0 ;  /* 0x000000c007037824 */ /* 0x000fc800078e0200 */
[----:B-1----:R-:W-:-:S06]  /*00a0*/  IMAD.WIDE.U32 R2, R3, 0x4, R4 ;  /* 0x0000000403027825 */ /* 0x002fcc00078e0004 */
[----:B--2---:R-:W2:Y:S01]  /*00b0*/  LDG.E R3, desc[UR4][R2.64] ;  /* 0x0000000402037981 */ /* 0x004ea2000c1e1900 */
[----:B------:R-:W-:-:S04]  /*00c0*/  IMAD R7, R0, 0xc0, R7 ;  /* 0x000000c000077824 */ /* 0x000fc800078e0207 */
[----:B------:R-:W-:-:S05]  /*00d0*/  IMAD.WIDE.U32 R4, R7, 0x4, R4 ;  /* 0x0000000407047825 */ /* 0x000fca00078e0004 */
[----:B--2---:R-:W-:Y:S01]  /*00e0*/  STG.E desc[UR4][R4.64], R3 ;  /* 0x0000000304007986 */ /* 0x004fe2000c101904 */
[----:B------:R-:W-:Y:S05]  /*00f0*/  EXIT ;  /* 0x000000000000794d */ /* 0x000fea0003800000 */
.L_x_10:
        /* <DEDUP_REMOVED lines=16> */
.L_x_13:


//--------------------- .nv.global.init           --------------------------
	.section	.nv.global.init,"aw",@progbits
	.align	4
.nv.global.init:
	.type		Nd,@object
	.size		Nd,(BLOCK_SIZE - Nd)
Nd:
        /*0000*/ 	.byte	0xc0, 0x00, 0x00, 0x00
	.type		BLOCK_SIZE,@object
	.size		BLOCK_SIZE,(.L_1 - BLOCK_SIZE)
BLOCK_SIZE:
        /*0004*/ 	.byte	0x20, 0x00, 0x00, 0x00
.L_1:


//--------------------- .nv.shared.reserved.0     --------------------------
	.section	.nv.shared.reserved.0,"aw",@nobits
	.weak		__nv_reservedSMEM_offset_0_alias
	.size		__nv_reservedSMEM_offset_0_alias, 0, 64
	.other		__nv_reservedSMEM_offset_0_alias,@"STO_CUDA_RESERVED_SHARED STV_DEFAULT"
__nv_reservedSMEM_offset_0_alias:
	.zero		0
	.zero		64


//--------------------- .nv.shared._ZN2Z218MatTransposeKernelENS_6MatrixES0_ --------------------------
	.section	.nv.shared._ZN2Z218MatTransposeKernelENS_6MatrixES0_,"aw",@nobits
	.sectionflags	@""
	.align	4
.nv.shared._ZN2Z218MatTransposeKernelENS_6MatrixES0_:
	.zero		5120


//--------------------- .nv.constant0._ZN2Z237MatTransposeKernelWithoutSharedMemoryENS_6MatrixES0_ --------------------------
	.section	.nv.constant0._ZN2Z237MatTransposeKernelWithoutSharedMemoryENS_6MatrixES0_,"a",@progbits
	.sectionflags	@""
	.align	4
.nv.constant0._ZN2Z237MatTransposeKernelWithoutSharedMemoryENS_6MatrixES0_:
	.zero		928


//--------------------- .nv.constant0._ZN2Z218MatTransposeKernelENS_6MatrixES0_ --------------------------
	.section	.nv.constant0._ZN2Z218MatTransposeKernelENS_6MatrixES0_,"a",@progbits
	.sectionflags	@""
	.align	4
.nv.constant0._ZN2Z218MatTransposeKernelENS_6MatrixES0_:
	.zero		928


//--------------------- .nv.constant0._ZN2Z121transposeMatrixDeviceEPf --------------------------
	.section	.nv.constant0._ZN2Z121transposeMatrixDeviceEPf,"a",@progbits
	.sectionflags	@""
	.align	4
.nv.constant0._ZN2Z121transposeMatrixDeviceEPf:
	.zero		904


//--------------------- SYMBOLS --------------------------

	.type		.nv.reservedSmem.offset0,@object
	.size		.nv.reservedSmem.offset0,0x4
	.type		.nv.reservedSmem.cap,@object
	.size		.nv.reservedSmem.cap,0x4
